def matmul_kernel(
    a_ptr,
    b_ptr,
    c_ptr,
    M,
    N,
    K,
    stride_am,
    stride_ak,
    stride_bk,
    stride_bn,
    stride_cm,
    stride_cn,
    BLOCK_M: tl.constexpr,
    BLOCK_N: tl.constexpr,
    BLOCK_K: tl.constexpr,
    GROUP_M: tl.constexpr,
):
    pid = tl.program_id(axis=0)
    num_pid_m = tl.cdiv(M, BLOCK_M)
    num_pid_n = tl.cdiv(N, BLOCK_N)
    num_pid_in_group = GROUP_M * num_pid_n
    group_id = pid // num_pid_in_group
    first_pid_m = group_id * GROUP_M
    group_size_m = min(num_pid_m - first_pid_m, GROUP_M)
    pid_m = first_pid_m + ((pid % num_pid_in_group) % group_size_m)
    pid_n = (pid % num_pid_in_group) // group_size_m

    offs_am = (pid_m * BLOCK_M + tl.arange(0, BLOCK_M)) % M
    offs_bn = (pid_n * BLOCK_N + tl.arange(0, BLOCK_N)) % N
    offs_k = tl.arange(0, BLOCK_K)
    a_ptrs = a_ptr + offs_am[:, None] * stride_am + offs_k[None, :] * stride_ak
    b_ptrs = b_ptr + offs_k[:, None] * stride_bk + offs_bn[None, :] * stride_bn

    acc = tl.zeros((BLOCK_M, BLOCK_N), dtype=tl.float32)
    for kk in range(0, tl.cdiv(K, BLOCK_K)):
        a = tl.load(a_ptrs, mask=offs_k[None, :] < K - kk * BLOCK_K, other=0.0)
        b = tl.load(b_ptrs, mask=offs_k[:, None] < K - kk * BLOCK_K, other=0.0)
        acc = tl.dot(a, b, acc)
        a_ptrs += BLOCK_K * stride_ak
        b_ptrs += BLOCK_K * stride_bk

    c = acc.to(c_ptr.dtype.element_ty)
    offs_cm = pid_m * BLOCK_M + tl.arange(0, BLOCK_M)
    offs_cn = pid_n * BLOCK_N + tl.arange(0, BLOCK_N)
    c_ptrs = c_ptr + offs_cm[:, None] * stride_cm + offs_cn[None, :] * stride_cn
    mask = (offs_cm[:, None] < M) & (offs_cn[None, :] < N)
    tl.store(c_ptrs, c, mask=mask)

# config = {"BLOCK_K": 128, "BLOCK_M": 32, "BLOCK_N": 32, "GROUP_M": 8, "arch": "sm_100", "dtype": "fp16", "num_ctas": 1, "num_stages": 2, "num_warps": 8}
# arch = sm_100


// ===== COMPILED SASS (sm_100a) =====

	.target	sm_100a

	.elftype	@"ET_EXEC"


//--------------------- .note.nv.tkinfo           --------------------------
	.section	.note.nv.tkinfo,"",@"SHT_NOTE"
	.sectionflags	@"SHF_NOTE_NV_TKINFO"
	.tkinfo
        /*0018*/ 	.word	0x00000081
        /*0030*/ 	.string	""
        /*0030*/ 	.string	"ptxas-blackwell"
        /*0030*/ 	.string	"Cuda compilation tools, release 12.9, V12.9.86"
        /*0030*/ 	.string	"Build cuda_12.9.r12.9/compiler.36037853_0"
        /*0030*/ 	.string	"-v  -suppress-debug-info  -lineinfo  -arch sm_100a "



//--------------------- .note.nv.cuver            --------------------------
	.section	.note.nv.cuver,"",@"SHT_NOTE"
	.sectionflags	@"SHF_NOTE_NV_CUVER"
        /*0018*/ 	.short	0x0001
        /*001a*/ 	.short	0x0064
        /*001c*/ 	.short	0x0001
        /*001e*/ 	.short	0x0000
        /*0020*/ 	.short	0x0001
        /*0022*/ 	.short	0x0000


//--------------------- .nv.info                  --------------------------
	.section	.nv.info,"",@"SHT_CUDA_INFO"
	.align	4


	//----- nvinfo : EIATTR_REGCOUNT
	.align		4
        /*0000*/ 	.byte	0x04, 0x2f
        /*0002*/ 	.short	(.L_1 - .L_0)
	.align		4
.L_0:
        /*0004*/ 	.word	index@(matmul_kernel)
        /*0008*/ 	.word	0x0000007d


	//----- nvinfo : EIATTR_FRAME_SIZE
	.align		4
.L_1:
        /*000c*/ 	.byte	0x04, 0x11
        /*000e*/ 	.short	(.L_3 - .L_2)
	.align		4
.L_2:
        /*0010*/ 	.word	index@(matmul_kernel)
        /*0014*/ 	.word	0x00000000


	//----- nvinfo : EIATTR_MIN_STACK_SIZE
	.align		4
.L_3:
        /*0018*/ 	.byte	0x04, 0x12
        /*001a*/ 	.short	(.L_5 - .L_4)
	.align		4
.L_4:
        /*001c*/ 	.word	index@(matmul_kernel)
        /*0020*/ 	.word	0x00000000
.L_5:


//--------------------- .nv.info.matmul_kernel    --------------------------
	.section	.nv.info.matmul_kernel,"",@"SHT_CUDA_INFO"
	.sectionflags	@""
	.align	4


	//----- nvinfo : EIATTR_CUDA_API_VERSION
	.align		4
        /*0000*/ 	.byte	0x04, 0x37
        /*0002*/ 	.short	(.L_7 - .L_6)
.L_6:
        /*0004*/ 	.word	0x00000081


	//----- nvinfo : EIATTR_KPARAM_INFO
	.align		4
.L_7:
        /*0008*/ 	.byte	0x04, 0x17
        /*000a*/ 	.short	(.L_9 - .L_8)
.L_8:
        /*000c*/ 	.word	0x00000000
        /*0010*/ 	.short	0x000d
        /*0012*/ 	.short	0x0048
        /*0014*/ 	.byte	0x00, 0xf4, 0x21, 0x00


	//----- nvinfo : EIATTR_KPARAM_INFO
	.align		4
.L_9:
        /*0018*/ 	.byte	0x04, 0x17
        /*001a*/ 	.short	(.L_11 - .L_10)
.L_10:
        /*001c*/ 	.word	0x00000000
        /*0020*/ 	.short	0x000c
        /*0022*/ 	.short	0x0040
        /*0024*/ 	.byte	0x00, 0xf4, 0x21, 0x00


	//----- nvinfo : EIATTR_KPARAM_INFO
	.align		4
.L_11:
        /*0028*/ 	.byte	0x04, 0x17
        /*002a*/ 	.short	(.L_13 - .L_12)
.L_12:
        /*002c*/ 	.word	0x00000000
        /*0030*/ 	.short	0x000b
        /*0032*/ 	.short	0x0038
        /*0034*/ 	.byte	0x00, 0xf0, 0x11, 0x00


	//----- nvinfo : EIATTR_KPARAM_INFO
	.align		4
.L_13:
        /*0038*/ 	.byte	0x04, 0x17
        /*003a*/ 	.short	(.L_15 - .L_14)
.L_14:
        /*003c*/ 	.word	0x00000000
        /*0040*/ 	.short	0x000a
        /*0042*/ 	.short	0x0034
        /*0044*/ 	.byte	0x00, 0xf0, 0x11, 0x00


	//----- nvinfo : EIATTR_KPARAM_INFO
	.align		4
.L_15:
        /*0048*/ 	.byte	0x04, 0x17
        /*004a*/ 	.short	(.L_17 - .L_16)
.L_16:
        /*004c*/ 	.word	0x00000000
        /*0050*/ 	.short	0x0009
        /*0052*/ 	.short	0x0030
        /*0054*/ 	.byte	0x00, 0xf0, 0x11, 0x00


	//----- nvinfo : EIATTR_KPARAM_INFO
	.align		4
.L_17:
        /*0058*/ 	.byte	0x04, 0x17
        /*005a*/ 	.short	(.L_19 - .L_18)
.L_18:
        /*005c*/ 	.word	0x00000000
        /*0060*/ 	.short	0x0008
        /*0062*/ 	.short	0x002c
        /*0064*/ 	.byte	0x00, 0xf0, 0x11, 0x00


	//----- nvinfo : EIATTR_KPARAM_INFO
	.align		4
.L_19:
        /*0068*/ 	.byte	0x04, 0x17
        /*006a*/ 	.short	(.L_21 - .L_20)
.L_20:
        /*006c*/ 	.word	0x00000000
        /*0070*/ 	.short	0x0007
        /*0072*/ 	.short	0x0028
        /*0074*/ 	.byte	0x00, 0xf0, 0x11, 0x00


	//----- nvinfo : EIATTR_KPARAM_INFO
	.align		4
.L_21:
        /*0078*/ 	.byte	0x04, 0x17
        /*007a*/ 	.short	(.L_23 - .L_22)
.L_22:
        /*007c*/ 	.word	0x00000000
        /*0080*/ 	.short	0x0006
        /*0082*/ 	.short	0x0024
        /*0084*/ 	.byte	0x00, 0xf0, 0x11, 0x00


	//----- nvinfo : EIATTR_KPARAM_INFO
	.align		4
.L_23:
        /*0088*/ 	.byte	0x04, 0x17
        /*008a*/ 	.short	(.L_25 - .L_24)
.L_24:
        /*008c*/ 	.word	0x00000000
        /*0090*/ 	.short	0x0005
        /*0092*/ 	.short	0x0020
        /*0094*/ 	.byte	0x00, 0xf0, 0x11, 0x00


	//----- nvinfo : EIATTR_KPARAM_INFO
	.align		4
.L_25:
        /*0098*/ 	.byte	0x04, 0x17
        /*009a*/ 	.short	(.L_27 - .L_26)
.L_26:
        /*009c*/ 	.word	0x00000000
        /*00a0*/ 	.short	0x0004
        /*00a2*/ 	.short	0x001c
        /*00a4*/ 	.byte	0x00, 0xf0, 0x11, 0x00


	//----- nvinfo : EIATTR_KPARAM_INFO
	.align		4
.L_27:
        /*00a8*/ 	.byte	0x04, 0x17
        /*00aa*/ 	.short	(.L_29 - .L_28)
.L_28:
        /*00ac*/ 	.word	0x00000000
        /*00b0*/ 	.short	0x0003
        /*00b2*/ 	.short	0x0018
        /*00b4*/ 	.byte	0x00, 0xf0, 0x11, 0x00


	//----- nvinfo : EIATTR_KPARAM_INFO
	.align		4
.L_29:
        /*00b8*/ 	.byte	0x04, 0x17
        /*00ba*/ 	.short	(.L_31 - .L_30)
.L_30:
        /*00bc*/ 	.word	0x00000000
        /*00c0*/ 	.short	0x0002
        /*00c2*/ 	.short	0x0010
        /*00c4*/ 	.byte	0x00, 0xf4, 0x21, 0x00


	//----- nvinfo : EIATTR_KPARAM_INFO
	.align		4
.L_31:
        /*00c8*/ 	.byte	0x04, 0x17
        /*00ca*/ 	.short	(.L_33 - .L_32)
.L_32:
        /*00cc*/ 	.word	0x00000000
        /*00d0*/ 	.short	0x0001
        /*00d2*/ 	.short	0x0008
        /*00d4*/ 	.byte	0x00, 0xf4, 0x21, 0x00


	//----- nvinfo : EIATTR_KPARAM_INFO
	.align		4
.L_33:
        /*00d8*/ 	.byte	0x04, 0x17
        /*00da*/ 	.short	(.L_35 - .L_34)
.L_34:
        /*00dc*/ 	.word	0x00000000
        /*00e0*/ 	.short	0x0000
        /*00e2*/ 	.short	0x0000
        /*00e4*/ 	.byte	0x00, 0xf4, 0x21, 0x00


	//----- nvinfo : EIATTR_SPARSE_MMA_MASK
	.align		4
.L_35:
        /*00e8*/ 	.byte	0x03, 0x50
        /*00ea*/ 	.short	0x0000


	//----- nvinfo : EIATTR_MAXREG_COUNT
	.align		4
        /*00ec*/ 	.byte	0x03, 0x1b
        /*00ee*/ 	.short	0x00ff


	//----- nvinfo : EIATTR_NUM_BARRIERS
	.align		4
        /*00f0*/ 	.byte	0x02, 0x4c
        /*00f2*/ 	.byte	0x01
	.zero		1


	//----- nvinfo : EIATTR_VRC_CTA_INIT_COUNT
	.align		4
        /*00f4*/ 	.byte	0x02, 0x4a
	.zero		1
	.zero		1


	//----- nvinfo : EIATTR_EXIT_INSTR_OFFSETS
	.align		4
        /*00f8*/ 	.byte	0x04, 0x1c
        /*00fa*/ 	.short	(.L_37 - .L_36)


	//   ....[0]....
.L_36:
        /*00fc*/ 	.word	0x00002e90


	//   ....[1]....
        /*0100*/ 	.word	0x00002ec0


	//----- nvinfo : EIATTR_REQNTID
	.align		4
.L_37:
        /*0104*/ 	.byte	0x04, 0x10
        /*0106*/ 	.short	(.L_39 - .L_38)
.L_38:
        /*0108*/ 	.word	0x00000100
        /*010c*/ 	.word	0x00000001
        /*0110*/ 	.word	0x00000001


	//----- nvinfo : EIATTR_CBANK_PARAM_SIZE
	.align		4
.L_39:
        /*0114*/ 	.byte	0x03, 0x19
        /*0116*/ 	.short	0x0050


	//----- nvinfo : EIATTR_PARAM_CBANK
	.align		4
        /*0118*/ 	.byte	0x04, 0x0a
        /*011a*/ 	.short	(.L_41 - .L_40)
	.align		4
.L_40:
        /*011c*/ 	.word	index@(.nv.constant0.matmul_kernel)
        /*0120*/ 	.short	0x0380
        /*0122*/ 	.short	0x0050


	//----- nvinfo : EIATTR_SW_WAR
	.align		4
.L_41:
        /*0124*/ 	.byte	0x04, 0x36
        /*0126*/ 	.short	(.L_43 - .L_42)
.L_42:
        /*0128*/ 	.word	0x00000008
.L_43:


//--------------------- .nv.compat                --------------------------
	.section	.nv.compat,"",@"SHT_CUDA_COMPAT_INFO"
	.align	4
        /*0000*/ 	.byte	0x02, 0x02, 0x01, 0x00, 0x02, 0x05, 0x05, 0x00, 0x02, 0x03, 0x00, 0x00, 0x02, 0x06, 0x01, 0x00


//--------------------- .nv.callgraph             --------------------------
	.section	.nv.callgraph,"",@"SHT_CUDA_CALLGRAPH"
	.align	4
	.sectionentsize	8
	.align		4
        /*0000*/ 	.word	0x00000000
	.align		4
        /*0004*/ 	.word	0xffffffff
	.align		4
        /*0008*/ 	.word	0x00000000
	.align		4
        /*000c*/ 	.word	0xfffffffe
	.align		4
        /*0010*/ 	.word	0x00000000
	.align		4
        /*0014*/ 	.word	0xfffffffd
	.align		4
        /*0018*/ 	.word	0x00000000
	.align		4
        /*001c*/ 	.word	0xfffffffc


//--------------------- .text.matmul_kernel       --------------------------
	.section	.text.matmul_kernel,"ax",@progbits
	.align	128
        .global         matmul_kernel
        .type           matmul_kernel,@function
        .size           matmul_kernel,(.L_x_3 - matmul_kernel)
        .other          matmul_kernel,@"STO_CUDA_ENTRY STV_DEFAULT"
matmul_kernel:
.text.matmul_kernel:
[----:B------:R-:W0:Y:S08]  /*0000*/  LDC R1, c[0x0][0x37c] ;  /* 0x0000df00ff017b82 */ /* 0x000e300000000800 */
[----:B------:R-:W1:Y:S01]  /*0010*/  LDC.64 R18, c[0x0][0x398] ;  /* 0x0000e600ff127b82 */ /* 0x000e620000000a00 */
[----:B------:R-:W2:Y:S01]  /*0020*/  S2R R5, SR_CTAID.X ;  /* 0x0000000000057919 */ /* 0x000ea20000002500 */
[----:B------:R-:W-:Y:S01]  /*0030*/  UMOV UR4, 0x400 ;  /* 0x0000040000047882 */ /* 0x000fe20000000000 */
[----:B------:R-:W3:Y:S05]  /*0040*/  LDCU.64 UR6, c[0x0][0x358] ;  /* 0x00006b00ff0677ac */ /* 0x000eea0008000a00 */
[----:B------:R-:W4:Y:S08]  /*0050*/  LDC R61, c[0x0][0x3a0] ;  /* 0x0000e800ff3d7b82 */ /* 0x000f300000000800 */
[----:B------:R-:W5:Y:S01]  /*0060*/  S2UR UR5, SR_CgaCtaId ;  /* 0x00000000000579c3 */ /* 0x000f620000008800 */
[----:B-1----:R-:W-:-:S05]  /*0070*/  VIADD R0, R19, 0x1f ;  /* 0x0000001f13007836 */ /* 0x002fca0000000000 */
[----:B------:R-:W-:Y:S01]  /*0080*/  SHF.R.S32.HI R3, RZ, 0x1f, R0 ;  /* 0x0000001fff037819 */ /* 0x000fe20000011400 */
[----:B----4-:R-:W-:-:S03]  /*0090*/  VIADD R61, R61, 0x7f ;  /* 0x0000007f3d3d7836 */ /* 0x010fc60000000000 */
[----:B------:R-:W-:Y:S02]  /*00a0*/  LEA.HI R3, R3, R0, RZ, 0x5 ;  /* 0x0000000003037211 */ /* 0x000fe400078f28ff */
[----:B--2---:R-:W-:Y:S02]  /*00b0*/  IABS R8, R5 ;  /* 0x0000000500087213 */ /* 0x004fe40000000000 */
[----:B------:R-:W-:Y:S01]  /*00c0*/  SHF.R.S32.HI R3, RZ, 0x5, R3 ;  /* 0x00000005ff037819 */ /* 0x000fe20000011403 */
[----:B-----5:R-:W-:-:S04]  /*00d0*/  ULEA UR4, UR5, UR4, 0x18 ;  /* 0x0000000405047291 */ /* 0x020fc8000f8ec0ff */
[----:B------:R-:W-:-:S05]  /*00e0*/  IMAD.SHL.U32 R4, R3, 0x8, RZ ;  /* 0x0000000803047824 */ /* 0x000fca00078e00ff */
[-C--:B------:R-:W-:Y:S02]  /*00f0*/  IABS R7, R4.reuse ;  /* 0x0000000400077213 */ /* 0x080fe40000000000 */
[----:B------:R-:W-:Y:S02]  /*0100*/  IABS R10, R4 ;  /* 0x00000004000a7213 */ /* 0x000fe40000000000 */
[----:B------:R-:W1:Y:S08]  /*0110*/  I2F.RP R0, R7 ;  /* 0x0000000700007306 */ /* 0x000e700000209400 */
[----:B-1----:R-:W1:Y:S02]  /*0120*/  MUFU.RCP R0, R0 ;  /* 0x0000000000007308 */ /* 0x002e640000001000 */
[----:B-1----:R-:W-:-:S02]  /*0130*/  VIADD R2, R0, 0xffffffe ;  /* 0x0ffffffe00027836 */ /* 0x002fc40000000000 */
[----:B------:R-:W-:-:S04]  /*0140*/  IMAD.MOV R0, RZ, RZ, -R10 ;  /* 0x000000ffff007224 */ /* 0x000fc800078e0a0a */
[----:B------:R1:W2:Y:S01]  /*0150*/  F2I.FTZ.U32.TRUNC.NTZ R3, R2 ;  /* 0x0000000200037305 */ /* 0x0002a2000021f000 */
[----:B------:R-:W4:Y:S01]  /*0160*/  S2R R10, SR_TID.X ;  /* 0x00000000000a7919 */ /* 0x000f220000002100 */
[----:B-1----:R-:W-:Y:S02]  /*0170*/  IMAD.MOV.U32 R2, RZ, RZ, RZ ;  /* 0x000000ffff027224 */ /* 0x002fe400078e00ff */
[----:B--2---:R-:W-:-:S04]  /*0180*/  IMAD.MOV R6, RZ, RZ, -R3 ;  /* 0x000000ffff067224 */ /* 0x004fc800078e0a03 */
[----:B------:R-:W-:Y:S02]  /*0190*/  IMAD R9, R6, R7, RZ ;  /* 0x0000000706097224 */ /* 0x000fe400078e02ff */
[----:B------:R-:W-:Y:S02]  /*01a0*/  IMAD.MOV.U32 R6, RZ, RZ, R8 ;  /* 0x000000ffff067224 */ /* 0x000fe400078e0008 */
[----:B------:R-:W-:-:S06]  /*01b0*/  IMAD.HI.U32 R3, R3, R9, R2 ;  /* 0x0000000903037227 */ /* 0x000fcc00078e0002 */
[----:B------:R-:W-:-:S04]  /*01c0*/  IMAD.HI.U32 R3, R3, R6, RZ ;  /* 0x0000000603037227 */ /* 0x000fc800078e00ff */
[----:B------:R-:W-:Y:S01]  /*01d0*/  IMAD R0, R3, R0, R6 ;  /* 0x0000000003007224 */ /* 0x000fe200078e0206 */
[----:B----4-:R-:W-:Y:S02]  /*01e0*/  SHF.R.U32.HI R70, RZ, 0x5, R10 ;  /* 0x00000005ff467819 */ /* 0x010fe4000001160a */
[----:B------:R-:W-:Y:S02]  /*01f0*/  LEA.HI R67, R10, 0x18, RZ, 0x1b ;  /* 0x000000180a437811 */ /* 0x000fe400078fd8ff */
[----:B------:R-:W-:Y:S02]  /*0200*/  ISETP.GT.U32.AND P1, PT, R7, R0, PT ;  /* 0x000000000700720c */ /* 0x000fe40003f24070 */
[----:B------:R-:W-:-:S11]  /*0210*/  SGXT.U32 R70, R70, 0x3 ;  /* 0x000000034646781a */ /* 0x000fd60000000000 */
[----:B------:R-:W-:Y:S02]  /*0220*/  @!P1 IMAD.IADD R0, R0, 0x1, -R7 ;  /* 0x0000000100009824 */ /* 0x000fe400078e0a07 */
[----:B------:R-:W-:Y:S01]  /*0230*/  @!P1 VIADD R3, R3, 0x1 ;  /* 0x0000000103039836 */ /* 0x000fe20000000000 */
[----:B------:R-:W-:Y:S02]  /*0240*/  ISETP.NE.AND P1, PT, R4, RZ, PT ;  /* 0x000000ff0400720c */ /* 0x000fe40003f25270 */
[----:B------:R-:W-:Y:S02]  /*0250*/  ISETP.GE.U32.AND P0, PT, R0, R7, PT ;  /* 0x000000070000720c */ /* 0x000fe40003f06070 */
[----:B------:R-:W-:-:S04]  /*0260*/  LOP3.LUT R0, R5, R4, RZ, 0x3c, !PT ;  /* 0x0000000405007212 */ /* 0x000fc800078e3cff */
[----:B------:R-:W-:Y:S01]  /*0270*/  ISETP.GE.AND P2, PT, R0, RZ, PT ;  /* 0x000000ff0000720c */ /* 0x000fe20003f46270 */
[----:B------:R-:W-:-:S06]  /*0280*/  VIADD R0, R18, 0x1f ;  /* 0x0000001f12007836 */ /* 0x000fcc0000000000 */
[----:B------:R-:W-:-:S05]  /*0290*/  @P0 IADD3 R3, PT, PT, R3, 0x1, RZ ;  /* 0x0000000103030810 */ /* 0x000fca0007ffe0ff */
[----:B------:R-:W-:Y:S01]  /*02a0*/  IMAD.MOV.U32 R2, RZ, RZ, R3 ;  /* 0x000000ffff027224 */ /* 0x000fe200078e0003 */
[----:B------:R-:W-:-:S03]  /*02b0*/  SHF.R.S32.HI R3, RZ, 0x1f, R0 ;  /* 0x0000001fff037819 */ /* 0x000fc60000011400 */
[----:B------:R-:W-:Y:S01]  /*02c0*/  @!P2 IMAD.MOV R2, RZ, RZ, -R2 ;  /* 0x000000ffff02a224 */ /* 0x000fe200078e0a02 */
[----:B------:R-:W-:Y:S02]  /*02d0*/  @!P1 LOP3.LUT R2, RZ, R4, RZ, 0x33, !PT ;  /* 0x00000004ff029212 */ /* 0x000fe400078e33ff */
[----:B------:R-:W-:-:S03]  /*02e0*/  LEA.HI R3, R3, R0, RZ, 0x5 ;  /* 0x0000000003037211 */ /* 0x000fc600078f28ff */
[----:B------:R-:W-:Y:S02]  /*02f0*/  IMAD.SHL.U32 R6, R2, 0x8, RZ ;  /* 0x0000000802067824 */ /* 0x000fe400078e00ff */
[----:B------:R-:W-:-:S03]  /*0300*/  IMAD.MOV R2, RZ, RZ, -R2 ;  /* 0x000000ffff027224 */ /* 0x000fc600078e0a02 */
[----:B------:R-:W-:Y:S01]  /*0310*/  LEA.HI.SX32 R3, R3, -R6, 0x1b ;  /* 0x8000000603037211 */ /* 0x000fe200078fdaff */
[----:B------:R-:W-:-:S03]  /*0320*/  IMAD R4, R4, R2, R5 ;  /* 0x0000000204047224 */ /* 0x000fc600078e0205 */
[----:B------:R-:W-:Y:S02]  /*0330*/  VIMNMX R11, PT, PT, R3, 0x8, PT ;  /* 0x00000008030b7848 */ /* 0x000fe40003fe0100 */
[----:B------:R-:W-:Y:S02]  /*0340*/  IABS R9, R4 ;  /* 0x0000000400097213 */ /* 0x000fe40000000000 */
[----:B------:R-:W-:-:S04]  /*0350*/  IABS R7, R11 ;  /* 0x0000000b00077213 */ /* 0x000fc80000000000 */
[----:B------:R-:W1:Y:S08]  /*0360*/  I2F.RP R0, R7 ;  /* 0x0000000700007306 */ /* 0x000e700000209400 */
[----:B-1----:R-:W1:Y:S02]  /*0370*/  MUFU.RCP R0, R0 ;  /* 0x0000000000007308 */ /* 0x002e640000001000 */
[----:B-1----:R-:W-:-:S06]  /*0380*/  VIADD R3, R0, 0xffffffe ;  /* 0x0ffffffe00037836 */ /* 0x002fcc0000000000 */
[----:B------:R-:W1:Y:S02]  /*0390*/  F2I.FTZ.U32.TRUNC.NTZ R3, R3 ;  /* 0x0000000300037305 */ /* 0x000e64000021f000 */
[----:B-1----:R-:W-:-:S04]  /*03a0*/  IMAD.MOV R8, RZ, RZ, -R3 ;  /* 0x000000ffff087224 */ /* 0x002fc800078e0a03 */
[----:B------:R-:W-:Y:S01]  /*03b0*/  IMAD.MOV.U32 R2, RZ, RZ, R8 ;  /* 0x000000ffff027224 */ /* 0x000fe200078e0008 */
[----:B------:R-:W-:-:S03]  /*03c0*/  IABS R8, R11 ;  /* 0x0000000b00087213 */ /* 0x000fc60000000000 */
[----:B------:R-:W-:Y:S01]  /*03d0*/  IMAD R5, R2, R7, RZ ;  /* 0x0000000702057224 */ /* 0x000fe200078e02ff */
[----:B------:R-:W-:Y:S01]  /*03e0*/  IADD3 R0, PT, PT, RZ, -R8, RZ ;  /* 0x80000008ff007210 */ /* 0x000fe20007ffe0ff */
[----:B------:R-:W-:-:S04]  /*03f0*/  IMAD.MOV.U32 R2, RZ, RZ, RZ ;  /* 0x000000ffff027224 */ /* 0x000fc800078e00ff */
[----:B------:R-:W-:-:S06]  /*0400*/  IMAD.HI.U32 R2, R3, R5, R2 ;  /* 0x0000000503027227 */ /* 0x000fcc00078e0002 */
[----:B------:R-:W-:-:S04]  /*0410*/  IMAD.HI.U32 R2, R2, R9, RZ ;  /* 0x0000000902027227 */ /* 0x000fc800078e00ff */
[----:B------:R-:W-:Y:S01]  /*0420*/  IMAD R0, R2, R0, R9 ;  /* 0x0000000002007224 */ /* 0x000fe200078e0209 */
[----:B------:R-:W-:-:S04]  /*0430*/  LOP3.LUT R9, R10, 0x1f, RZ, 0xc0, !PT ;  /* 0x0000001f0a097812 */ /* 0x000fc800078ec0ff */
[----:B------:R-:W-:-:S13]  /*0440*/  ISETP.GT.U32.AND P1, PT, R7, R0, PT ;  /* 0x000000000700720c */ /* 0x000fda0003f24070 */
[----:B------:R-:W-:Y:S02]  /*0450*/  @!P1 IMAD.IADD R0, R0, 0x1, -R7 ;  /* 0x0000000100009824 */ /* 0x000fe400078e0a07 */
[----:B------:R-:W-:Y:S01]  /*0460*/  @!P1 VIADD R2, R2, 0x1 ;  /* 0x0000000102029836 */ /* 0x000fe20000000000 */
[----:B------:R-:W-:Y:S02]  /*0470*/  ISETP.NE.AND P1, PT, R11, RZ, PT ;  /* 0x000000ff0b00720c */ /* 0x000fe40003f25270 */
[----:B------:R-:W-:Y:S02]  /*0480*/  ISETP.GE.U32.AND P0, PT, R0, R7, PT ;  /* 0x000000070000720c */ /* 0x000fe40003f06070 */
[----:B------:R-:W-:-:S04]  /*0490*/  LOP3.LUT R0, R4, R11, RZ, 0x3c, !PT ;  /* 0x0000000b04007212 */ /* 0x000fc800078e3cff */
[----:B------:R-:W-:-:S07]  /*04a0*/  ISETP.GE.AND P2, PT, R0, RZ, PT ;  /* 0x000000ff0000720c */ /* 0x000fce0003f46270 */
[----:B------:R-:W-:Y:S01]  /*04b0*/  @P0 VIADD R2, R2, 0x1 ;  /* 0x0000000102020836 */ /* 0x000fe20000000000 */
[----:B------:R-:W-:-:S05]  /*04c0*/  LOP3.LUT P0, RZ, R10, 0x80, RZ, 0xc0, !PT ;  /* 0x000000800aff7812 */ /* 0x000fca000780c0ff */
[----:B------:R-:W-:Y:S01]  /*04d0*/  @!P2 IMAD.MOV R2, RZ, RZ, -R2 ;  /* 0x000000ffff02a224 */ /* 0x000fe200078e0a02 */
[----:B------:R-:W-:Y:S02]  /*04e0*/  @!P1 LOP3.LUT R2, RZ, R11, RZ, 0x33, !PT ;  /* 0x0000000bff029212 */ /* 0x000fe400078e33ff */
[----:B------:R-:W-:-:S03]  /*04f0*/  ISETP.GT.AND P1, PT, R61, 0x7f, PT ;  /* 0x0000007f3d00780c */ /* 0x000fc60003f24270 */
[----:B------:R-:W-:-:S04]  /*0500*/  IMAD.MOV R0, RZ, RZ, -R2 ;  /* 0x000000ffff007224 */ /* 0x000fc800078e0a02 */
[----:B------:R-:W-:-:S04]  /*0510*/  IMAD R0, R11, R0, R4 ;  /* 0x000000000b007224 */ /* 0x000fc800078e0204 */
[----:B------:R-:W-:Y:S02]  /*0520*/  IMAD.IADD R0, R6, 0x1, R0 ;  /* 0x0000000106007824 */ /* 0x000fe400078e0200 */
[----:B------:R-:W-:Y:S01]  /*0530*/  @!P1 PRMT R40, RZ, 0x7610, R40 ;  /* 0x00007610ff289816 */ /* 0x000fe20000000028 */
[----:B------:R-:W-:Y:S01]  /*0540*/  @!P1 IMAD.SHL.U32 R7, R10, 0x40, RZ ;  /* 0x000000400a079824 */ /* 0x000fe200078e00ff */
[----:B------:R-:W-:Y:S01]  /*0550*/  @!P1 PRMT R42, RZ, 0x7610, R42 ;  /* 0x00007610ff2a9816 */ /* 0x000fe2000000002a */
[----:B------:R-:W-:Y:S01]  /*0560*/  IMAD R9, R0, 0x20, R9 ;  /* 0x0000002000097824 */ /* 0x000fe200078e0209 */
[----:B------:R-:W-:Y:S01]  /*0570*/  @!P1 SHF.L.U32 R8, R10, 0x5, RZ ;  /* 0x000000050a089819 */ /* 0x000fe200000006ff */
[----:B------:R-:W-:Y:S01]  /*0580*/  IMAD.SHL.U32 R6, R2, 0x20, RZ ;  /* 0x0000002002067824 */ /* 0x000fe200078e00ff */
[----:B------:R-:W-:Y:S02]  /*0590*/  @!P1 PRMT R40, R40, 0x5410, RZ ;  /* 0x0000541028289816 */ /* 0x000fe400000000ff */
[----:B------:R-:W-:Y:S01]  /*05a0*/  @!P1 PRMT R42, R42, 0x5410, RZ ;  /* 0x000054102a2a9816 */ /* 0x000fe200000000ff */
[----:B0--3--:R-:W-:Y:S06]  /*05b0*/  @!P1 BRA `(.L_x_0) ;  /* 0x0000002400609947 */ /* 0x009fec0003800000 */
[----:B------:R-:W-:Y:S01]  /*05c0*/  IABS R15, R18 ;  /* 0x00000012000f7213 */ /* 0x000fe20000000000 */
[----:B------:R-:W0:Y:S01]  /*05d0*/  LDCU UR5, c[0x0][0x3a4] ;  /* 0x00007480ff0577ac */ /* 0x000e220008000800 */
[----:B------:R-:W-:Y:S01]  /*05e0*/  IABS R11, R19 ;  /* 0x00000013000b7213 */ /* 0x000fe20000000000 */
[----:B------:R-:W1:Y:S01]  /*05f0*/  LDC R60, c[0x0][0x3a8] ;  /* 0x0000ea00ff3c7b82 */ /* 0x000e620000000800 */
[----:B------:R-:W2:Y:S01]  /*0600*/  I2F.RP R8, R15 ;  /* 0x0000000f00087306 */ /* 0x000ea20000209400 */
[----:B------:R-:W-:Y:S02]  /*0610*/  IABS R14, R9 ;  /* 0x00000009000e7213 */ /* 0x000fe40000000000 */
[----:B------:R-:W-:Y:S02]  /*0620*/  CS2R R40, SRZ ;  /* 0x0000000000287805 */ /* 0x000fe4000001ff00 */
[----:B------:R-:W-:Y:S02]  /*0630*/  LOP3.LUT R7, R10, 0x80, RZ, 0xc0, !PT ;  /* 0x000000800a077812 */ /* 0x000fe400078ec0ff */
[----:B------:R-:W-:-:S02]  /*0640*/  CS2R R42, SRZ ;  /* 0x00000000002a7805 */ /* 0x000fc4000001ff00 */
[----:B------:R-:W-:Y:S02]  /*0650*/  ISETP.NE.AND P5, PT, R18, RZ, PT ;  /* 0x000000ff1200720c */ /* 0x000fe40003fa5270 */
[----:B------:R-:W-:Y:S01]  /*0660*/  LEA.HI R28, R7, R6, RZ, 0x19 ;  /* 0x00000006071c7211 */ /* 0x000fe200078fc8ff */
[----:B------:R-:W3:Y:S01]  /*0670*/  I2F.RP R0, R11 ;  /* 0x0000000b00007306 */ /* 0x000ee20000209400 */
[----:B------:R-:W-:Y:S02]  /*0680*/  LOP3.LUT R68, R70, 0x10, RZ, 0xfc, !PT ;  /* 0x0000001046447812 */ /* 0x000fe400078efcff */
[C---:B------:R-:W-:Y:S01]  /*0690*/  IADD3 R21, PT, PT, R28.reuse, 0x1c, RZ ;  /* 0x0000001c1c157810 */ /* 0x040fe20007ffe0ff */
[----:B------:R-:W-:Y:S01]  /*06a0*/  VIADD R17, R28, 0x1e ;  /* 0x0000001e1c117836 */ /* 0x000fe20000000000 */
[----:B------:R-:W-:Y:S01]  /*06b0*/  LOP3.LUT R66, R70, 0x20, RZ, 0xfc, !PT ;  /* 0x0000002046427812 */ /* 0x000fe200078efcff */
[----:B------:R-:W-:Y:S01]  /*06c0*/  VIADD R22, R28, 0x18 ;  /* 0x000000181c167836 */ /* 0x000fe20000000000 */
[----:B------:R-:W-:Y:S01]  /*06d0*/  LOP3.LUT R69, R70, 0x8, RZ, 0xfc, !PT ;  /* 0x0000000846457812 */ /* 0x000fe200078efcff */
[----:B--2---:R-:W2:Y:S01]  /*06e0*/  MUFU.RCP R8, R8 ;  /* 0x0000000800087308 */ /* 0x004ea20000001000 */
[----:B------:R-:W-:-:S02]  /*06f0*/  VIADD R23, R28, 0x16 ;  /* 0x000000161c177836 */ /* 0x000fc40000000000 */
[----:B------:R-:W-:Y:S01]  /*0700*/  IABS R20, R22 ;  /* 0x0000001600147213 */ /* 0x000fe20000000000 */
[C---:B------:R-:W-:Y:S02]  /*0710*/  VIADD R24, R28.reuse, 0x14 ;  /* 0x000000141c187836 */ /* 0x040fe40000000000 */
[C---:B------:R-:W-:Y:S02]  /*0720*/  VIADD R32, R28.reuse, 0xc ;  /* 0x0000000c1c207836 */ /* 0x040fe40000000000 */
[----:B---3--:R-:W3:Y:S01]  /*0730*/  MUFU.RCP R0, R0 ;  /* 0x0000000000007308 */ /* 0x008ee20000001000 */
[C---:B------:R-:W-:Y:S02]  /*0740*/  VIADD R34, R28.reuse, 0xa ;  /* 0x0000000a1c227836 */ /* 0x040fe40000000000 */
[C---:B------:R-:W-:Y:S02]  /*0750*/  VIADD R36, R28.reuse, 0x8 ;  /* 0x000000081c247836 */ /* 0x040fe40000000000 */
[----:B------:R-:W-:-:S02]  /*0760*/  VIADD R37, R28, 0x6 ;  /* 0x000000061c257836 */ /* 0x000fc40000000000 */
[----:B------:R-:W-:Y:S02]  /*0770*/  VIADD R38, R28, 0x4 ;  /* 0x000000041c267836 */ /* 0x000fe40000000000 */
[----:B--2---:R-:W-:Y:S01]  /*0780*/  VIADD R4, R8, 0xffffffe ;  /* 0x0ffffffe08047836 */ /* 0x004fe20000000000 */
[----:B------:R-:W-:Y:S01]  /*0790*/  IABS R8, R17 ;  /* 0x0000001100087213 */ /* 0x000fe20000000000 */
[-C--:B-1----:R-:W-:Y:S02]  /*07a0*/  IMAD R48, R67, R60.reuse, RZ ;  /* 0x0000003c43307224 */ /* 0x082fe400078e02ff */
[----:B------:R1:W2:Y:S01]  /*07b0*/  F2I.FTZ.U32.TRUNC.NTZ R5, R4 ;  /* 0x0000000400057305 */ /* 0x0002a2000021f000 */
[-C--:B------:R-:W-:Y:S02]  /*07c0*/  IMAD R49, R70, R60.reuse, RZ ;  /* 0x0000003c46317224 */ /* 0x080fe400078e02ff */
[----:B------:R-:W-:Y:S02]  /*07d0*/  IMAD R58, R66, R60, RZ ;  /* 0x0000003c423a7224 */ /* 0x000fe400078e02ff */
[----:B---3--:R-:W-:-:S02]  /*07e0*/  VIADD R2, R0, 0xffffffe ;  /* 0x0ffffffe00027836 */ /* 0x008fc40000000000 */
[----:B------:R-:W-:Y:S02]  /*07f0*/  IMAD R59, R68, R60, RZ ;  /* 0x0000003c443b7224 */ /* 0x000fe400078e02ff */
[----:B-1----:R-:W-:Y:S01]  /*0800*/  IMAD.MOV.U32 R4, RZ, RZ, RZ ;  /* 0x000000ffff047224 */ /* 0x002fe200078e00ff */
[----:B------:R1:W3:Y:S01]  /*0810*/  F2I.FTZ.U32.TRUNC.NTZ R3, R2 ;  /* 0x0000000200037305 */ /* 0x0002e2000021f000 */
[----:B--2---:R-:W-:-:S04]  /*0820*/  IMAD.MOV R12, RZ, RZ, -R5 ;  /* 0x000000ffff0c7224 */ /* 0x004fc800078e0a05 */
[----:B------:R-:W-:Y:S01]  /*0830*/  IMAD R13, R12, R15, RZ ;  /* 0x0000000f0c0d7224 */ /* 0x000fe200078e02ff */
[----:B------:R-:W-:Y:S01]  /*0840*/  IABS R12, R21 ;  /* 0x00000015000c7213 */ /* 0x000fe20000000000 */
[----:B-1----:R-:W-:Y:S02]  /*0850*/  IMAD.MOV.U32 R2, RZ, RZ, RZ ;  /* 0x000000ffff027224 */ /* 0x002fe400078e00ff */
[----:B------:R-:W-:-:S04]  /*0860*/  IMAD.HI.U32 R5, R5, R13, R4 ;  /* 0x0000000d05057227 */ /* 0x000fc800078e0004 */
[----:B---3--:R-:W-:Y:S02]  /*0870*/  IMAD.MOV R0, RZ, RZ, -R3 ;  /* 0x000000ffff007224 */ /* 0x008fe400078e0a03 */
[----:B------:R-:W-:-:S04]  /*0880*/  IMAD.HI.U32 R5, R5, R14, RZ ;  /* 0x0000000e05057227 */ /* 0x000fc800078e00ff */
[----:B------:R-:W-:Y:S02]  /*0890*/  IMAD.MOV R5, RZ, RZ, -R5 ;  /* 0x000000ffff057224 */ /* 0x000fe400078e0a05 */
[----:B------:R-:W-:Y:S02]  /*08a0*/  IMAD R13, R0, R11, RZ ;  /* 0x0000000b000d7224 */ /* 0x000fe400078e02ff */
[----:B------:R-:W-:Y:S02]  /*08b0*/  IMAD R14, R15, R5, R14 ;  /* 0x000000050f0e7224 */ /* 0x000fe400078e020e */
[----:B------:R-:W-:-:S03]  /*08c0*/  IMAD.HI.U32 R3, R3, R13, R2 ;  /* 0x0000000d03037227 */ /* 0x000fc600078e0002 */
[----:B------:R-:W-:Y:S01]  /*08d0*/  ISETP.GT.U32.AND P1, PT, R15, R14, PT ;  /* 0x0000000e0f00720c */ /* 0x000fe20003f24070 */
[----:B------:R-:W-:Y:S02]  /*08e0*/  VIADD R13, R28, 0x1a ;  /* 0x0000001a1c0d7836 */ /* 0x000fe40000000000 */
[----:B------:R-:W-:-:S03]  /*08f0*/  IMAD.HI.U32 R0, R3, R8, RZ ;  /* 0x0000000803007227 */ /* 0x000fc600078e00ff */
[----:B------:R-:W-:Y:S01]  /*0900*/  IABS R16, R13 ;  /* 0x0000000d00107213 */ /* 0x000fe20000000000 */
[----:B------:R-:W-:-:S04]  /*0910*/  IMAD.HI.U32 R2, R3, R12, RZ ;  /* 0x0000000c03027227 */ /* 0x000fc800078e00ff */
[----:B------:R-:W-:-:S04]  /*0920*/  IMAD.HI.U32 R4, R3, R16, RZ ;  /* 0x0000001003047227 */ /* 0x000fc800078e00ff */
[----:B------:R-:W-:Y:S02]  /*0930*/  @!P1 IMAD.IADD R14, R14, 0x1, -R15 ;  /* 0x000000010e0e9824 */ /* 0x000fe400078e0a0f */
[----:B------:R-:W-:Y:S02]  /*0940*/  IMAD.MOV R0, RZ, RZ, -R0 ;  /* 0x000000ffff007224 */ /* 0x000fe400078e0a00 */
[----:B------:R-:W-:Y:S01]  /*0950*/  IMAD.MOV R5, RZ, RZ, -R4 ;  /* 0x000000ffff057224 */ /* 0x000fe200078e0a04 */
[----:B------:R-:W-:Y:S01]  /*0960*/  ISETP.GT.U32.AND P3, PT, R15, R14, PT ;  /* 0x0000000e0f00720c */ /* 0x000fe20003f64070 */
[----:B------:R-:W-:Y:S02]  /*0970*/  IMAD.MOV R2, RZ, RZ, -R2 ;  /* 0x000000ffff027224 */ /* 0x000fe400078e0a02 */
[C---:B------:R-:W-:Y:S01]  /*0980*/  IMAD R4, R11.reuse, R0, R8 ;  /* 0x000000000b047224 */ /* 0x040fe200078e0208 */
[----:B------:R-:W-:Y:S01]  /*0990*/  SHF.L.U32 R0, R10, 0x1, RZ ;  /* 0x000000010a007819 */ /* 0x000fe200000006ff */
[C---:B------:R-:W-:Y:S01]  /*09a0*/  IMAD R8, R11.reuse, R2, R12 ;  /* 0x000000020b087224 */ /* 0x040fe200078e020c */
[----:B------:R-:W-:Y:S01]  /*09b0*/  SHF.R.S32.HI R2, RZ, 0x1f, R61 ;  /* 0x0000001fff027819 */ /* 0x000fe2000001143d */
[C---:B------:R-:W-:Y:S01]  /*09c0*/  IMAD R12, R11.reuse, R5, R16 ;  /* 0x000000050b0c7224 */ /* 0x040fe200078e0210 */
[----:B------:R-:W-:Y:S01]  /*09d0*/  ISETP.GT.U32.AND P1, PT, R11, R4, PT ;  /* 0x000000040b00720c */ /* 0x000fe20003f24070 */
[----:B------:R-:W-:Y:S01]  /*09e0*/  IMAD.HI.U32 R5, R3, R20, RZ ;  /* 0x0000001403057227 */ /* 0x000fe200078e00ff */
[----:B------:R-:W-:-:S02]  /*09f0*/  ISETP.GT.U32.AND P2, PT, R11, R8, PT ;  /* 0x000000080b00720c */ /* 0x000fc40003f44070 */
[----:B------:R-:W-:Y:S01]  /*0a00*/  ISETP.GT.U32.AND P4, PT, R11, R12, PT ;  /* 0x0000000c0b00720c */ /* 0x000fe20003f84070 */
[----:B------:R-:W-:Y:S01]  /*0a10*/  @!P3 IMAD.IADD R14, R14, 0x1, -R15 ;  /* 0x000000010e0eb824 */ /* 0x000fe200078e0a0f */
[----:B------:R-:W-:Y:S01]  /*0a20*/  ISETP.GE.AND P3, PT, R9, RZ, PT ;  /* 0x000000ff0900720c */ /* 0x000fe20003f66270 */
[----:B------:R-:W-:Y:S01]  /*0a30*/  IMAD.MOV R5, RZ, RZ, -R5 ;  /* 0x000000ffff057224 */ /* 0x000fe200078e0a05 */
[----:B------:R-:W-:Y:S02]  /*0a40*/  LOP3.LUT R16, R0, 0x10, RZ, 0xc0, !PT ;  /* 0x0000001000107812 */ /* 0x000fe400078ec0ff */
[----:B------:R-:W-:Y:S01]  /*0a50*/  LEA.HI R61, R2, R61, RZ, 0x7 ;  /* 0x0000003d023d7211 */ /* 0x000fe200078f38ff */
[----:B------:R-:W-:Y:S01]  /*0a60*/  IMAD R2, R11, R5, R20 ;  /* 0x000000050b027224 */ /* 0x000fe200078e0214 */
[----:B------:R-:W-:Y:S01]  /*0a70*/  LEA.HI R30, R7, R16, RZ, 0x1e ;  /* 0x00000010071e7211 */ /* 0x000fe200078ff0ff */
[--C-:B------:R-:W-:Y:S01]  /*0a80*/  @!P1 IMAD.IADD R4, R4, 0x1, -R11.reuse ;  /* 0x0000000104049824 */ /* 0x100fe200078e0a0b */
[----:B------:R-:W-:Y:S01]  /*0a90*/  IABS R16, R23 ;  /* 0x0000001700107213 */ /* 0x000fe20000000000 */
[--C-:B------:R-:W-:Y:S01]  /*0aa0*/  @!P2 IMAD.IADD R8, R8, 0x1, -R11.reuse ;  /* 0x000000010808a824 */ /* 0x100fe200078e0a0b */
[----:B------:R-:W-:Y:S01]  /*0ab0*/  ISETP.GE.AND P1, PT, R17, RZ, PT ;  /* 0x000000ff1100720c */ /* 0x000fe20003f26270 */
[----:B------:R-:W-:Y:S01]  /*0ac0*/  @!P4 IMAD.IADD R12, R12, 0x1, -R11 ;  /* 0x000000010c0cc824 */ /* 0x000fe200078e0a0b */
[----:B------:R-:W-:Y:S01]  /*0ad0*/  ISETP.GT.U32.AND P2, PT, R11, R4, PT ;  /* 0x000000040b00720c */ /* 0x000fe20003f44070 */
[----:B------:R-:W-:Y:S01]  /*0ae0*/  IMAD.HI.U32 R5, R3, R16, RZ ;  /* 0x0000001003057227 */ /* 0x000fe200078e00ff */
[----:B------:R-:W-:-:S02]  /*0af0*/  @!P3 IADD3 R14, PT, PT, -R14, RZ, RZ ;  /* 0x000000ff0e0eb210 */ /* 0x000fc40007ffe1ff */
[C---:B------:R-:W-:Y:S01]  /*0b00*/  ISETP.GT.U32.AND P3, PT, R11.reuse, R2, PT ;  /* 0x000000020b00720c */ /* 0x040fe20003f64070 */
[----:B------:R-:W-:Y:S01]  /*0b10*/  IMAD.MOV R5, RZ, RZ, -R5 ;  /* 0x000000ffff057224 */ /* 0x000fe200078e0a05 */
[C---:B------:R-:W-:Y:S02]  /*0b20*/  ISETP.GT.U32.AND P4, PT, R11.reuse, R8, PT ;  /* 0x000000080b00720c */ /* 0x040fe40003f84070 */
[----:B------:R-:W-:Y:S01]  /*0b30*/  IABS R7, R24 ;  /* 0x0000001800077213 */ /* 0x000fe20000000000 */
[C---:B------:R-:W-:Y:S01]  /*0b40*/  IMAD R16, R11.reuse, R5, R16 ;  /* 0x000000050b107224 */ /* 0x040fe200078e0210 */
[C---:B------:R-:W-:Y:S02]  /*0b50*/  ISETP.GT.U32.AND P6, PT, R11.reuse, R12, PT ;  /* 0x0000000c0b00720c */ /* 0x040fe40003fc4070 */
[----:B------:R-:W-:Y:S01]  /*0b60*/  @!P5 LOP3.LUT R14, RZ, R18, RZ, 0x33, !PT ;  /* 0x00000012ff0ed212 */ /* 0x000fe200078e33ff */
[----:B------:R-:W-:Y:S01]  /*0b70*/  @!P2 IMAD.IADD R4, R4, 0x1, -R11 ;  /* 0x000000010404a824 */ /* 0x000fe200078e0a0b */
[----:B------:R-:W-:Y:S01]  /*0b80*/  ISETP.GT.U32.AND P2, PT, R11, R16, PT ;  /* 0x000000100b00720c */ /* 0x000fe20003f44070 */
[----:B------:R-:W-:Y:S01]  /*0b90*/  IMAD.MOV.U32 R18, RZ, RZ, R7 ;  /* 0x000000ffff127224 */ /* 0x000fe200078e0007 */
[----:B------:R-:W-:Y:S01]  /*0ba0*/  ISETP.GE.AND P5, PT, R21, RZ, PT ;  /* 0x000000ff1500720c */ /* 0x000fe20003fa6270 */
[----:B------:R-:W-:Y:S01]  /*0bb0*/  @!P3 IMAD.IADD R2, R2, 0x1, -R11 ;  /* 0x000000010202b824 */ /* 0x000fe200078e0a0b */
[----:B------:R-:W-:Y:S01]  /*0bc0*/  ISETP.GE.AND P3, PT, R23, RZ, PT ;  /* 0x000000ff1700720c */ /* 0x000fe20003f66270 */
[----:B------:R-:W-:Y:S01]  /*0bd0*/  IMAD.MOV.U32 R15, RZ, RZ, R4 ;  /* 0x000000ffff0f7224 */ /* 0x000fe200078e0004 */
[----:B------:R-:W-:Y:S01]  /*0be0*/  SHF.R.S32.HI R61, RZ, 0x7, R61 ;  /* 0x00000007ff3d7819 */ /* 0x000fe2000001143d */
[----:B------:R-:W-:Y:S01]  /*0bf0*/  @!P4 IMAD.IADD R8, R8, 0x1, -R11 ;  /* 0x000000010808c824 */ /* 0x000fe200078e0a0b */
[----:B------:R-:W-:Y:S01]  /*0c00*/  ISETP.GE.AND P4, PT, R13, RZ, PT ;  /* 0x000000ff0d00720c */ /* 0x000fe20003f86270 */
[----:B------:R-:W-:-:S04]  /*0c10*/  IMAD.HI.U32 R5, R3, R18, RZ ;  /* 0x0000001203057227 */ /* 0x000fc800078e00ff */
[----:B------:R-:W-:Y:S01]  /*0c20*/  @!P1 IMAD.MOV R15, RZ, RZ, -R15 ;  /* 0x000000ffff0f9224 */ /* 0x000fe200078e0a0f */
[----:B------:R-:W-:Y:S01]  /*0c30*/  ISETP.GT.U32.AND P1, PT, R11, R2, PT ;  /* 0x000000020b00720c */ /* 0x000fe20003f24070 */
[----:B------:R-:W-:Y:S01]  /*0c40*/  VIADD R13, R28, 0x12 ;  /* 0x000000121c0d7836 */ /* 0x000fe20000000000 */
[----:B------:R-:W-:Y:S01]  /*0c50*/  IADD3 R5, PT, PT, -R5, RZ, RZ ;  /* 0x000000ff05057210 */ /* 0x000fe20007ffe1ff */
[--C-:B------:R-:W-:Y:S01]  /*0c60*/  @!P6 IMAD.IADD R12, R12, 0x1, -R11.reuse ;  /* 0x000000010c0ce824 */ /* 0x100fe200078e0a0b */
[----:B------:R-:W-:Y:S01]  /*0c70*/  ISETP.GE.AND P6, PT, R22, RZ, PT ;  /* 0x000000ff1600720c */ /* 0x000fe20003fc6270 */
[----:B------:R-:W-:Y:S01]  /*0c80*/  @!P2 IMAD.IADD R16, R16, 0x1, -R11 ;  /* 0x000000011010a824 */ /* 0x000fe200078e0a0b */
[----:B------:R-:W-:Y:S01]  /*0c90*/  IABS R20, R13 ;  /* 0x0000000d00147213 */ /* 0x000fe20000000000 */
[C---:B------:R-:W-:Y:S01]  /*0ca0*/  IMAD R4, R11.reuse, R5, R18 ;  /* 0x000000050b047224 */ /* 0x040fe200078e0212 */
[----:B------:R-:W-:Y:S01]  /*0cb0*/  IABS R18, R32 ;  /* 0x0000002000127213 */ /* 0x000fe20000000000 */
[----:B------:R-:W-:Y:S01]  /*0cc0*/  IMAD.MOV.U32 R21, RZ, RZ, R12 ;  /* 0x000000ffff157224 */ /* 0x000fe200078e000c */
[----:B------:R-:W-:Y:S01]  /*0cd0*/  ISETP.GT.U32.AND P2, PT, R11, R16, PT ;  /* 0x000000100b00720c */ /* 0x000fe20003f44070 */
[----:B------:R-:W-:-:S02]  /*0ce0*/  IMAD.HI.U32 R5, R3, R20, RZ ;  /* 0x0000001403057227 */ /* 0x000fc400078e00ff */
[----:B------:R-:W-:Y:S02]  /*0cf0*/  @!P1 IADD3 R2, PT, PT, R2, -R11, RZ ;  /* 0x8000000b02029210 */ /* 0x000fe40007ffe0ff */
[----:B------:R-:W-:Y:S01]  /*0d00*/  @!P4 IMAD.MOV R21, RZ, RZ, -R21 ;  /* 0x000000ffff15c224 */ /* 0x000fe200078e0a15 */
[----:B------:R-:W-:Y:S01]  /*0d10*/  ISETP.GT.U32.AND P4, PT, R11, R4, PT ;  /* 0x000000040b00720c */ /* 0x000fe20003f84070 */
[----:B------:R-:W-:Y:S01]  /*0d20*/  IMAD.MOV.U32 R17, RZ, RZ, R8 ;  /* 0x000000ffff117224 */ /* 0x000fe200078e0008 */
[----:B------:R-:W-:Y:S01]  /*0d30*/  ISETP.GE.AND P1, PT, R13, RZ, PT ;  /* 0x000000ff0d00720c */ /* 0x000fe20003f26270 */
[----:B------:R-:W-:Y:S02]  /*0d40*/  VIADD R22, R28, 0x10 ;  /* 0x000000101c167836 */ /* 0x000fe40000000000 */
[----:B------:R-:W-:Y:S02]  /*0d50*/  IMAD.MOV R8, RZ, RZ, -R5 ;  /* 0x000000ffff087224 */ /* 0x000fe400078e0a05 */
[----:B------:R-:W-:Y:S01]  /*0d60*/  IMAD.MOV.U32 R23, RZ, RZ, R2 ;  /* 0x000000ffff177224 */ /* 0x000fe200078e0002 */
[----:B------:R-:W-:Y:S01]  /*0d70*/  IABS R7, R22 ;  /* 0x0000001600077213 */ /* 0x000fe20000000000 */
[----:B------:R-:W-:Y:S01]  /*0d80*/  IMAD R8, R11, R8, R20 ;  /* 0x000000080b087224 */ /* 0x000fe200078e0214 */
[----:B------:R-:W-:Y:S01]  /*0d90*/  IABS R20, R34 ;  /* 0x0000002200147213 */ /* 0x000fe20000000000 */
[----:B------:R-:W-:-:S02]  /*0da0*/  @!P6 IMAD.MOV R23, RZ, RZ, -R23 ;  /* 0x000000ffff17e224 */ /* 0x000fc400078e0a17 */
[----:B------:R-:W-:Y:S01]  /*0db0*/  IMAD.MOV.U32 R12, RZ, RZ, R7 ;  /* 0x000000ffff0c7224 */ /* 0x000fe200078e0007 */
[----:B------:R-:W-:Y:S01]  /*0dc0*/  ISETP.GT.U32.AND P6, PT, R11, R8, PT ;  /* 0x000000080b00720c */ /* 0x000fe20003fc4070 */
[--C-:B------:R-:W-:Y:S02]  /*0dd0*/  @!P4 IMAD.IADD R4, R4, 0x1, -R11.reuse ;  /* 0x000000010404c824 */ /* 0x100fe400078e0a0b */
[----:B------:R-:W-:Y:S01]  /*0de0*/  @!P2 IMAD.IADD R16, R16, 0x1, -R11 ;  /* 0x000000011010a824 */ /* 0x000fe200078e0a0b */
[----:B------:R-:W-:Y:S01]  /*0df0*/  ISETP.GE.AND P2, PT, R22, RZ, PT ;  /* 0x000000ff1600720c */ /* 0x000fe20003f46270 */
[----:B------:R-:W-:Y:S01]  /*0e00*/  IMAD.HI.U32 R5, R3, R12, RZ ;  /* 0x0000000c03057227 */ /* 0x000fe200078e00ff */
[----:B------:R-:W-:Y:S02]  /*0e10*/  ISETP.GT.U32.AND P4, PT, R11, R4, PT ;  /* 0x000000040b00720c */ /* 0x000fe40003f84070 */
[----:B------:R-:W-:Y:S01]  /*0e20*/  IABS R22, R36 ;  /* 0x0000002400167213 */ /* 0x000fe20000000000 */
[----:B------:R-:W-:-:S02]  /*0e30*/  VIADD R2, R28, 0xe ;  /* 0x0000000e1c027836 */ /* 0x000fc40000000000 */
[----:B------:R-:W-:Y:S02]  /*0e40*/  IMAD.MOV.U32 R25, RZ, RZ, R16 ;  /* 0x000000ffff197224 */ /* 0x000fe400078e0010 */
[----:B------:R-:W-:Y:S01]  /*0e50*/  IMAD.MOV R5, RZ, RZ, -R5 ;  /* 0x000000ffff057224 */ /* 0x000fe200078e0a05 */
[----:B------:R-:W-:Y:S01]  /*0e60*/  IABS R7, R2 ;  /* 0x0000000200077213 */ /* 0x000fe20000000000 */
[----:B------:R-:W-:Y:S01]  /*0e70*/  @!P3 IMAD.MOV R25, RZ, RZ, -R25 ;  /* 0x000000ffff19b224 */ /* 0x000fe200078e0a19 */
[----:B------:R-:W-:Y:S01]  /*0e80*/  ISETP.GE.AND P3, PT, R2, RZ, PT ;  /* 0x000000ff0200720c */ /* 0x000fe20003f66270 */
[C---:B------:R-:W-:Y:S01]  /*0e90*/  IMAD R2, R11.reuse, R5, R12 ;  /* 0x000000050b027224 */ /* 0x040fe200078e020c */
[----:B------:R-:W-:Y:S01]  /*0ea0*/  MOV R12, R7 ;  /* 0x00000007000c7202 */ /* 0x000fe20000000f00 */
[--C-:B------:R-:W-:Y:S02]  /*0eb0*/  @!P6 IMAD.IADD R8, R8, 0x1, -R11.reuse ;  /* 0x000000010808e824 */ /* 0x100fe400078e0a0b */
[----:B------:R-:W-:Y:S01]  /*0ec0*/  @!P4 IMAD.IADD R4, R4, 0x1, -R11 ;  /* 0x000000010404c824 */ /* 0x000fe200078e0a0b */
[----:B------:R-:W-:Y:S01]  /*0ed0*/  ISETP.GT.U32.AND P4, PT, R11, R2, PT ;  /* 0x000000020b00720c */ /* 0x000fe20003f84070 */
[----:B------:R-:W-:Y:S01]  /*0ee0*/  IMAD.HI.U32 R5, R3, R12, RZ ;  /* 0x0000000c03057227 */ /* 0x000fe200078e00ff */
[----:B------:R-:W-:-:S03]  /*0ef0*/  ISETP.GT.U32.AND P6, PT, R11, R8, PT ;  /* 0x000000080b00720c */ /* 0x000fc60003fc4070 */
[----:B------:R-:W-:Y:S02]  /*0f00*/  IMAD.MOV R5, RZ, RZ, -R5 ;  /* 0x000000ffff057224 */ /* 0x000fe400078e0a05 */
[----:B------:R-:W-:Y:S01]  /*0f10*/  @!P5 IMAD.MOV R17, RZ, RZ, -R17 ;  /* 0x000000ffff11d224 */ /* 0x000fe200078e0a11 */
[----:B------:R-:W-:Y:S01]  /*0f20*/  ISETP.GE.AND P5, PT, R24, RZ, PT ;  /* 0x000000ff1800720c */ /* 0x000fe20003fa6270 */
[----:B------:R-:W-:Y:S01]  /*0f30*/  IMAD R12, R11, R5, R12 ;  /* 0x000000050b0c7224 */ /* 0x000fe200078e020c */
[----:B------:R-:W-:Y:S01]  /*0f40*/  IABS R24, R37 ;  /* 0x0000002500187213 */ /* 0x000fe20000000000 */
[----:B------:R-:W-:Y:S02]  /*0f50*/  IMAD.HI.U32 R5, R3, R18, RZ ;  /* 0x0000001203057227 */ /* 0x000fe400078e00ff */
[----:B------:R-:W-:Y:S02]  /*0f60*/  @!P4 IADD3 R2, PT, PT, R2, -R11, RZ ;  /* 0x8000000b0202c210 */ /* 0x000fe40007ffe0ff */
[----:B------:R-:W-:Y:S01]  /*0f70*/  @!P6 IMAD.IADD R8, R8, 0x1, -R11 ;  /* 0x000000010808e824 */ /* 0x000fe200078e0a0b */
[C---:B------:R-:W-:Y:S01]  /*0f80*/  ISETP.GT.U32.AND P6, PT, R11.reuse, R12, PT ;  /* 0x0000000c0b00720c */ /* 0x040fe20003fc4070 */
[----:B------:R-:W-:Y:S01]  /*0f90*/  IMAD.MOV.U32 R27, RZ, RZ, R4 ;  /* 0x000000ffff1b7224 */ /* 0x000fe200078e0004 */
[----:B------:R-:W-:Y:S01]  /*0fa0*/  ISETP.GT.U32.AND P4, PT, R11, R2, PT ;  /* 0x000000020b00720c */ /* 0x000fe20003f84070 */
[----:B------:R-:W-:Y:S01]  /*0fb0*/  IMAD.HI.U32 R7, R3, R20, RZ ;  /* 0x0000001403077227 */ /* 0x000fe200078e00ff */
[----:B------:R-:W-:-:S03]  /*0fc0*/  IABS R4, R28 ;  /* 0x0000001c00047213 */ /* 0x000fc60000000000 */
[----:B------:R-:W-:-:S04]  /*0fd0*/  IMAD.HI.U32 R13, R3, R22, RZ ;  /* 0x00000016030d7227 */ /* 0x000fc800078e00ff */
[----:B------:R-:W-:-:S04]  /*0fe0*/  IMAD.HI.U32 R16, R3, R24, RZ ;  /* 0x0000001803107227 */ /* 0x000fc800078e00ff */
[----:B------:R-:W-:Y:S01]  /*0ff0*/  @!P6 IMAD.IADD R12, R12, 0x1, -R11 ;  /* 0x000000010c0ce824 */ /* 0x000fe200078e0a0b */
[----:B------:R-:W-:Y:S01]  /*1000*/  @!P4 IADD3 R2, PT, PT, R2, -R11, RZ ;  /* 0x8000000b0202c210 */ /* 0x000fe20007ffe0ff */
[----:B------:R-:W-:Y:S01]  /*1010*/  IMAD.MOV R5, RZ, RZ, -R5 ;  /* 0x000000ffff057224 */ /* 0x000fe200078e0a05 */
[----:B------:R-:W-:Y:S01]  /*1020*/  ISETP.GE.AND P6, PT, R28, RZ, PT ;  /* 0x000000ff1c00720c */ /* 0x000fe20003fc6270 */
[----:B------:R-:W-:Y:S01]  /*1030*/  @!P5 IMAD.MOV R27, RZ, RZ, -R27 ;  /* 0x000000ffff1bd224 */ /* 0x000fe200078e0a1b */
[----:B------:R-:W-:Y:S01]  /*1040*/  ISETP.GT.U32.AND P5, PT, R11, R12, PT ;  /* 0x0000000c0b00720c */ /* 0x000fe20003fa4070 */
[----:B------:R-:W-:Y:S02]  /*1050*/  IMAD.MOV R7, RZ, RZ, -R7 ;  /* 0x000000ffff077224 */ /* 0x000fe400078e0a07 */
[----:B------:R-:W-:Y:S02]  /*1060*/  IMAD.MOV R13, RZ, RZ, -R13 ;  /* 0x000000ffff0d7224 */ /* 0x000fe400078e0a0d */
[----:B------:R-:W-:-:S02]  /*1070*/  IMAD.MOV R26, RZ, RZ, -R16 ;  /* 0x000000ffff1a7224 */ /* 0x000fc400078e0a10 */
[C---:B------:R-:W-:Y:S01]  /*1080*/  IMAD R16, R11.reuse, R5, R18 ;  /* 0x000000050b107224 */ /* 0x040fe200078e0212 */
[----:B------:R-:W-:Y:S01]  /*1090*/  LOP3.LUT R5, R10, 0x7f, RZ, 0xc0, !PT ;  /* 0x0000007f0a057812 */ /* 0x000fe200078ec0ff */
[C---:B------:R-:W-:Y:S01]  /*10a0*/  IMAD R18, R11.reuse, R7, R20 ;  /* 0x000000070b127224 */ /* 0x040fe200078e0214 */
[----:B------:R-:W-:Y:S01]  /*10b0*/  SEL R7, RZ, 0x110, !P0 ;  /* 0x00000110ff077807 */ /* 0x000fe20004000000 */
[C---:B------:R-:W-:Y:S01]  /*10c0*/  IMAD R20, R11.reuse, R13, R22 ;  /* 0x0000000d0b147224 */ /* 0x040fe200078e0216 */
[C---:B------:R-:W-:Y:S01]  /*10d0*/  ISETP.GT.U32.AND P4, PT, R11.reuse, R16, PT ;  /* 0x000000100b00720c */ /* 0x040fe20003f84070 */
[----:B------:R-:W-:Y:S02]  /*10e0*/  IMAD.MOV.U32 R31, RZ, RZ, R2 ;  /* 0x000000ffff1f7224 */ /* 0x000fe400078e0002 */
[----:B------:R-:W-:Y:S02]  /*10f0*/  IMAD.MOV.U32 R29, RZ, RZ, R8 ;  /* 0x000000ffff1d7224 */ /* 0x000fe400078e0008 */
[C---:B------:R-:W-:Y:S01]  /*1100*/  IMAD R22, R11.reuse, R26, R24 ;  /* 0x0000001a0b167224 */ /* 0x040fe200078e0218 */
[----:B------:R-:W-:Y:S01]  /*1110*/  IABS R24, R38 ;  /* 0x0000002600187213 */ /* 0x000fe20000000000 */
[----:B------:R-:W-:Y:S01]  /*1120*/  @!P2 IMAD.MOV R31, RZ, RZ, -R31 ;  /* 0x000000ffff1fa224 */ /* 0x000fe200078e0a1f */
[C---:B------:R-:W-:Y:S01]  /*1130*/  ISETP.GT.U32.AND P2, PT, R11.reuse, R20, PT ;  /* 0x000000140b00720c */ /* 0x040fe20003f44070 */
[----:B------:R-:W-:Y:S01]  /*1140*/  @!P1 IMAD.MOV R29, RZ, RZ, -R29 ;  /* 0x000000ffff1d9224 */ /* 0x000fe200078e0a1d */
[C---:B------:R-:W-:Y:S01]  /*1150*/  ISETP.GT.U32.AND P1, PT, R11.reuse, R18, PT ;  /* 0x000000120b00720c */ /* 0x040fe20003f24070 */
[----:B------:R-:W-:Y:S01]  /*1160*/  @!P5 IMAD.IADD R12, R12, 0x1, -R11 ;  /* 0x000000010c0cd824 */ /* 0x000fe200078e0a0b */
[----:B------:R-:W-:Y:S01]  /*1170*/  ISETP.GT.U32.AND P5, PT, R11, R22, PT ;  /* 0x000000160b00720c */ /* 0x000fe20003fa4070 */
[----:B------:R-:W-:-:S02]  /*1180*/  VIADD R13, R28, 0x2 ;  /* 0x000000021c0d7836 */ /* 0x000fc40000000000 */
[----:B------:R-:W-:Y:S02]  /*1190*/  IMAD.MOV.U32 R33, RZ, RZ, R12 ;  /* 0x000000ffff217224 */ /* 0x000fe400078e000c */
[----:B------:R-:W-:Y:S01]  /*11a0*/  IMAD.MOV.U32 R28, RZ, RZ, R4 ;  /* 0x000000ffff1c7224 */ /* 0x000fe200078e0004 */
[----:B------:R-:W-:Y:S01]  /*11b0*/  IABS R26, R13 ;  /* 0x0000000d001a7213 */ /* 0x000fe20000000000 */
[----:B------:R-:W-:Y:S02]  /*11c0*/  @!P3 IMAD.MOV R33, RZ, RZ, -R33 ;  /* 0x000000ffff21b224 */ /* 0x000fe400078e0a21 */
[----:B------:R-:W-:Y:S02]  /*11d0*/  @!P2 IMAD.IADD R20, R20, 0x1, -R11 ;  /* 0x000000011414a824 */ /* 0x000fe400078e0a0b */
[----:B------:R-:W-:Y:S01]  /*11e0*/  @!P1 IADD3 R18, PT, PT, R18, -R11, RZ ;  /* 0x8000000b12129210 */ /* 0x000fe20007ffe0ff */
[----:B------:R-:W-:Y:S02]  /*11f0*/  IMAD.HI.U32 R4, R3, R28, RZ ;  /* 0x0000001c03047227 */ /* 0x000fe400078e00ff */
[----:B------:R-:W-:-:S02]  /*1200*/  ISETP.GT.U32.AND P3, PT, R11, R20, PT ;  /* 0x000000140b00720c */ /* 0x000fc40003f64070 */
[----:B------:R-:W-:Y:S01]  /*1210*/  @!P5 IMAD.IADD R22, R22, 0x1, -R11 ;  /* 0x000000011616d824 */ /* 0x000fe200078e0a0b */
[----:B------:R-:W-:Y:S01]  /*1220*/  ISETP.GT.U32.AND P2, PT, R11, R18, PT ;  /* 0x000000120b00720c */ /* 0x000fe20003f44070 */
[----:B------:R-:W-:-:S03]  /*1230*/  IMAD.HI.U32 R2, R3, R24, RZ ;  /* 0x0000001803027227 */ /* 0x000fc600078e00ff */
[----:B------:R-:W-:Y:S01]  /*1240*/  ISETP.GT.U32.AND P5, PT, R11, R22, PT ;  /* 0x000000160b00720c */ /* 0x000fe20003fa4070 */
[----:B------:R-:W-:Y:S02]  /*1250*/  IMAD.MOV R4, RZ, RZ, -R4 ;  /* 0x000000ffff047224 */ /* 0x000fe400078e0a04 */
[----:B------:R-:W-:-:S04]  /*1260*/  IMAD.HI.U32 R3, R3, R26, RZ ;  /* 0x0000001a03037227 */ /* 0x000fc800078e00ff */
[----:B------:R-:W-:Y:S02]  /*1270*/  IMAD.MOV R2, RZ, RZ, -R2 ;  /* 0x000000ffff027224 */ /* 0x000fe400078e0a02 */
[----:B------:R-:W-:Y:S01]  /*1280*/  @!P4 IMAD.IADD R16, R16, 0x1, -R11 ;  /* 0x000000011010c824 */ /* 0x000fe200078e0a0b */
[----:B------:R-:W-:Y:S01]  /*1290*/  @!P2 IADD3 R18, PT, PT, R18, -R11, RZ ;  /* 0x8000000b1212a210 */ /* 0x000fe20007ffe0ff */
[C---:B------:R-:W-:Y:S01]  /*12a0*/  IMAD R28, R11.reuse, R4, R28 ;  /* 0x000000040b1c7224 */ /* 0x040fe200078e021c */
[----:B------:R-:W-:Y:S01]  /*12b0*/  ISETP.GE.AND P4, PT, R32, RZ, PT ;  /* 0x000000ff2000720c */ /* 0x000fe20003f86270 */
[----:B------:R-:W-:Y:S01]  /*12c0*/  IMAD.MOV R3, RZ, RZ, -R3 ;  /* 0x000000ffff037224 */ /* 0x000fe200078e0a03 */
[C---:B------:R-:W-:Y:S01]  /*12d0*/  ISETP.GT.U32.AND P1, PT, R11.reuse, R16, PT ;  /* 0x000000100b00720c */ /* 0x040fe20003f24070 */
[C---:B------:R-:W-:Y:S01]  /*12e0*/  IMAD R24, R11.reuse, R2, R24 ;  /* 0x000000020b187224 */ /* 0x040fe200078e0218 */
[C---:B------:R-:W-:Y:S01]  /*12f0*/  ISETP.GT.U32.AND P2, PT, R11.reuse, R28, PT ;  /* 0x0000001c0b00720c */ /* 0x040fe20003f44070 */
[C---:B------:R-:W-:Y:S01]  /*1300*/  IMAD R26, R11.reuse, R3, R26 ;  /* 0x000000030b1a7224 */ /* 0x040fe200078e021a */
[----:B------:R-:W-:Y:S01]  /*1310*/  SHF.R.U32.HI R3, RZ, 0x2, R10 ;  /* 0x00000002ff037819 */ /* 0x000fe2000001160a */
[--C-:B------:R-:W-:Y:S01]  /*1320*/  @!P3 IMAD.IADD R20, R20, 0x1, -R11.reuse ;  /* 0x000000011414b824 */ /* 0x100fe200078e0a0b */
[C---:B------:R-:W-:Y:S01]  /*1330*/  ISETP.GT.U32.AND P3, PT, R11.reuse, R24, PT ;  /* 0x000000180b00720c */ /* 0x040fe20003f64070 */
[----:B------:R-:W-:Y:S01]  /*1340*/  @!P5 IMAD.IADD R22, R22, 0x1, -R11 ;  /* 0x000000011616d824 */ /* 0x000fe200078e0a0b */
[----:B------:R-:W-:Y:S01]  /*1350*/  ISETP.GT.U32.AND P5, PT, R11, R26, PT ;  /* 0x0000001a0b00720c */ /* 0x000fe20003fa4070 */
[----:B------:R-:W-:Y:S01]  /*1360*/  IMAD.SHL.U32 R2, R5, 0x2, RZ ;  /* 0x0000000205027824 */ /* 0x000fe200078e00ff */
[----:B------:R-:W-:Y:S01]  /*1370*/  LOP3.LUT R4, R0, 0x1fe, RZ, 0xc0, !PT ;  /* 0x000001fe00047812 */ /* 0x000fe200078ec0ff */
[----:B------:R-:W-:-:S02]  /*1380*/  IMAD.SHL.U32 R8, R10, 0x8, RZ ;  /* 0x000000080a087824 */ /* 0x000fc400078e00ff */
[--C-:B------:R-:W-:Y:S01]  /*1390*/  @!P1 IMAD.IADD R16, R16, 0x1, -R11.reuse ;  /* 0x0000000110109824 */ /* 0x100fe200078e0a0b */
[----:B------:R-:W-:Y:S01]  /*13a0*/  ISETP.GE.AND P1, PT, R34, RZ, PT ;  /* 0x000000ff2200720c */ /* 0x000fe20003f26270 */
[----:B------:R-:W-:Y:S01]  /*13b0*/  @!P2 IMAD.IADD R28, R28, 0x1, -R11 ;  /* 0x000000011c1ca824 */ /* 0x000fe200078e0a0b */
[----:B------:R-:W-:Y:S01]  /*13c0*/  LOP3.LUT R4, R4, 0x30, R3, 0x78, !PT ;  /* 0x0000003004047812 */ /* 0x000fe200078e7803 */
[----:B------:R-:W-:Y:S01]  /*13d0*/  IMAD.MOV.U32 R35, RZ, RZ, R16 ;  /* 0x000000ffff237224 */ /* 0x000fe200078e0010 */
[----:B------:R-:W-:Y:S01]  /*13e0*/  LOP3.LUT R3, R7, R2, RZ, 0x3c, !PT ;  /* 0x0000000207037212 */ /* 0x000fe200078e3cff */
[--C-:B------:R-:W-:Y:S01]  /*13f0*/  @!P3 IMAD.IADD R24, R24, 0x1, -R11.reuse ;  /* 0x000000011818b824 */ /* 0x100fe200078e0a0b */
[C---:B------:R-:W-:Y:S01]  /*1400*/  ISETP.GT.U32.AND P3, PT, R11.reuse, R28, PT ;  /* 0x0000001c0b00720c */ /* 0x040fe20003f64070 */
[----:B------:R-:W-:Y:S01]  /*1410*/  @!P5 IMAD.IADD R26, R26, 0x1, -R11 ;  /* 0x000000011a1ad824 */ /* 0x000fe200078e0a0b */
[----:B------:R-:W-:Y:S01]  /*1420*/  LOP3.LUT R2, R10, 0x7, RZ, 0xc0, !PT ;  /* 0x000000070a027812 */ /* 0x000fe200078ec0ff */
[----:B------:R-:W-:Y:S01]  /*1430*/  @!P4 IMAD.MOV R35, RZ, RZ, -R35 ;  /* 0x000000ffff23c224 */ /* 0x000fe200078e0a23 */
[----:B------:R-:W-:Y:S01]  /*1440*/  ISETP.GT.U32.AND P5, PT, R11, R24, PT ;  /* 0x000000180b00720c */ /* 0x000fe20003fa4070 */
[----:B0-----:R-:W-:Y:S01]  /*1450*/  IMAD R14, R14, UR5, RZ ;  /* 0x000000050e0e7c24 */ /* 0x001fe2000f8e02ff */
[----:B------:R-:W-:Y:S01]  /*1460*/  ISETP.GE.AND P4, PT, R37, RZ, PT ;  /* 0x000000ff2500720c */ /* 0x000fe20003f86270 */
[----:B------:R-:W-:Y:S01]  /*1470*/  @!P1 IMAD.MOV R18, RZ, RZ, -R18 ;  /* 0x000000ffff129224 */ /* 0x000fe200078e0a12 */
[----:B------:R-:W-:Y:S01]  /*1480*/  LOP3.LUT R37, R8, 0x30, RZ, 0xc0, !PT ;  /* 0x0000003008257812 */ /* 0x000fe200078ec0ff */
[----:B------:R-:W-:Y:S01]  /*1490*/  IMAD.SHL.U32 R8, R10, 0x20, RZ ;  /* 0x000000200a087824 */ /* 0x000fe200078e00ff */
[----:B------:R-:W-:Y:S01]  /*14a0*/  ISETP.GT.U32.AND P1, PT, R11, R26, PT ;  /* 0x0000001a0b00720c */ /* 0x000fe20003f24070 */
[----:B------:R-:W0:Y:S01]  /*14b0*/  LDCU UR5, c[0x0][0x3a0] ;  /* 0x00007400ff0577ac */ /* 0x000e220008000800 */
[----:B------:R-:W-:Y:S01]  /*14c0*/  ISETP.GE.AND P2, PT, R36, RZ, PT ;  /* 0x000000ff2400720c */ /* 0x000fe20003f46270 */
[----:B------:R-:W-:Y:S01]  /*14d0*/  IMAD R37, R2, 0x40, R37 ;  /* 0x0000004002257824 */ /* 0x000fe200078e0225 */
[----:B------:R-:W-:Y:S01]  /*14e0*/  LOP3.LUT R16, RZ, R19, RZ, 0x33, !PT ;  /* 0x00000013ff107212 */ /* 0x000fe200078e33ff */
[--C-:B------:R-:W-:Y:S01]  /*14f0*/  @!P3 IMAD.IADD R28, R28, 0x1, -R11.reuse ;  /* 0x000000011c1cb824 */ /* 0x100fe200078e0a0b */
[----:B------:R-:W-:Y:S01]  /*1500*/  ISETP.GE.AND P3, PT, R38, RZ, PT ;  /* 0x000000ff2600720c */ /* 0x000fe20003f66270 */
[----:B------:R-:W-:Y:S01]  /*1510*/  @!P5 IMAD.IADD R24, R24, 0x1, -R11 ;  /* 0x000000011818d824 */ /* 0x000fe200078e0a0b */
[----:B------:R-:W-:Y:S01]  /*1520*/  LOP3.LUT R37, R37, R30, RZ, 0x3c, !PT ;  /* 0x0000001e25257212 */ /* 0x000fe200078e3cff */
[----:B------:R-:W-:Y:S01]  /*1530*/  @!P4 IMAD.MOV R22, RZ, RZ, -R22 ;  /* 0x000000ffff16c224 */ /* 0x000fe200078e0a16 */
[----:B------:R-:W1:Y:S01]  /*1540*/  LDC R30, c[0x0][0x3b0] ;  /* 0x0000ec00ff1e7b82 */ /* 0x000e620000000800 */
[----:B------:R-:W-:Y:S01]  /*1550*/  ISETP.GE.AND P5, PT, R13, RZ, PT ;  /* 0x000000ff0d00720c */ /* 0x000fe20003fa6270 */
[----:B------:R-:W-:Y:S01]  /*1560*/  @!P6 IMAD.MOV R28, RZ, RZ, -R28 ;  /* 0x000000ffff1ce224 */ /* 0x000fe200078e0a1c */
[----:B------:R-:W-:-:S02]  /*1570*/  @!P1 IADD3 R26, PT, PT, R26, -R11, RZ ;  /* 0x8000000b1a1a9210 */ /* 0x000fc40007ffe0ff */
[----:B------:R-:W-:Y:S01]  /*1580*/  @!P2 IMAD.MOV R20, RZ, RZ, -R20 ;  /* 0x000000ffff14a224 */ /* 0x000fe200078e0a14 */
[----:B------:R-:W-:Y:S02]  /*1590*/  ISETP.NE.AND P1, PT, R19, RZ, PT ;  /* 0x000000ff1300720c */ /* 0x000fe40003f25270 */
[----:B------:R-:W2:Y:S01]  /*15a0*/  LDC.64 R12, c[0x0][0x388] ;  /* 0x0000e200ff0c7b82 */ /* 0x000ea20000000a00 */
[----:B------:R-:W-:Y:S01]  /*15b0*/  @!P3 IMAD.MOV R24, RZ, RZ, -R24 ;  /* 0x000000ffff18b224 */ /* 0x000fe200078e0a18 */
[C---:B------:R-:W-:Y:S02]  /*15c0*/  SEL R15, R16.reuse, R15, !P1 ;  /* 0x0000000f100f7207 */ /* 0x040fe40004800000 */
[C---:B------:R-:W-:Y:S02]  /*15d0*/  SEL R17, R16.reuse, R17, !P1 ;  /* 0x0000001110117207 */ /* 0x040fe40004800000 */
[----:B------:R-:W-:Y:S01]  /*15e0*/  @!P5 IMAD.MOV R26, RZ, RZ, -R26 ;  /* 0x000000ffff1ad224 */ /* 0x000fe200078e0a1a */
[----:B------:R-:W-:-:S02]  /*15f0*/  SEL R21, R16, R21, !P1 ;  /* 0x0000001510157207 */ /* 0x000fc40004800000 */
[C---:B------:R-:W-:Y:S02]  /*1600*/  SEL R23, R16.reuse, R23, !P1 ;  /* 0x0000001710177207 */ /* 0x040fe40004800000 */
[C---:B------:R-:W-:Y:S02]  /*1610*/  SEL R25, R16.reuse, R25, !P1 ;  /* 0x0000001910197207 */ /* 0x040fe40004800000 */
[C---:B------:R-:W-:Y:S02]  /*1620*/  SEL R27, R16.reuse, R27, !P1 ;  /* 0x0000001b101b7207 */ /* 0x040fe40004800000 */
[C---:B------:R-:W-:Y:S01]  /*1630*/  SEL R29, R16.reuse, R29, !P1 ;  /* 0x0000001d101d7207 */ /* 0x040fe20004800000 */
[-C--:B-1----:R-:W-:Y:S01]  /*1640*/  IMAD R15, R15, R30.reuse, RZ ;  /* 0x0000001e0f0f7224 */ /* 0x082fe200078e02ff */
[C---:B------:R-:W-:Y:S01]  /*1650*/  SEL R31, R16.reuse, R31, !P1 ;  /* 0x0000001f101f7207 */ /* 0x040fe20004800000 */
[-C--:B------:R-:W-:Y:S01]  /*1660*/  IMAD R103, R17, R30.reuse, RZ ;  /* 0x0000001e11677224 */ /* 0x080fe200078e02ff */
[C---:B------:R-:W-:Y:S01]  /*1670*/  SEL R33, R16.reuse, R33, !P1 ;  /* 0x0000002110217207 */ /* 0x040fe20004800000 */
[-C--:B------:R-:W-:Y:S01]  /*1680*/  IMAD R21, R21, R30.reuse, RZ ;  /* 0x0000001e15157224 */ /* 0x080fe200078e02ff */
[C---:B------:R-:W-:Y:S01]  /*1690*/  SEL R35, R16.reuse, R35, !P1 ;  /* 0x0000002310237207 */ /* 0x040fe20004800000 */
[----:B------:R-:W-:Y:S01]  /*16a0*/  IMAD R23, R23, R30, RZ ;  /* 0x0000001e17177224 */ /* 0x000fe200078e02ff */
        /* <DEDUP_REMOVED lines=10> */
[----:B------:R-:W-:Y:S01]  /*1750*/  SEL R16, R16, R28, !P1 ;  /* 0x0000001c10107207 */ /* 0x000fe20004800000 */
[-C--:B------:R-:W-:Y:S01]  /*1760*/  IMAD R35, R35, R30.reuse, RZ ;  /* 0x0000001e23237224 */ /* 0x080fe200078e02ff */
[----:B------:R-:W-:Y:S01]  /*1770*/  SHF.L.U32 R7, R10, 0x6, RZ ;  /* 0x000000060a077819 */ /* 0x000fe200000006ff */
[----:B------:R-:W-:Y:S01]  /*1780*/  IMAD R18, R18, R30, RZ ;  /* 0x0000001e12127224 */ /* 0x000fe200078e02ff */
[----:B--2---:R-:W-:Y:S01]  /*1790*/  LEA R105, P1, R15, R12, 0x1 ;  /* 0x0000000c0f697211 */ /* 0x004fe200078208ff */
[----:B------:R-:W-:Y:S01]  /*17a0*/  IMAD R20, R20, R30, RZ ;  /* 0x0000001e14147224 */ /* 0x000fe200078e02ff */
[----:B------:R-:W-:Y:S01]  /*17b0*/  LEA R102, P2, R103, R12, 0x1 ;  /* 0x0000000c67667211 */ /* 0x000fe200078408ff */
[----:B------:R-:W-:Y:S01]  /*17c0*/  IMAD R22, R22, R30, RZ ;  /* 0x0000001e16167224 */ /* 0x000fe200078e02ff */
[----:B------:R-:W-:Y:S01]  /*17d0*/  LEA R100, P3, R21, R12, 0x1 ;  /* 0x0000000c15647211 */ /* 0x000fe200078608ff */
[----:B------:R-:W-:Y:S01]  /*17e0*/  IMAD R86, R24, R30, RZ ;  /* 0x0000001e18567224 */ /* 0x000fe200078e02ff */
[----:B------:R-:W-:Y:S01]  /*17f0*/  LEA R98, P4, R23, R12, 0x1 ;  /* 0x0000000c17627211 */ /* 0x000fe200078808ff */
[-C--:B------:R-:W-:Y:S01]  /*1800*/  IMAD R26, R26, R30.reuse, RZ ;  /* 0x0000001e1a1a7224 */ /* 0x080fe200078e02ff */
[----:B------:R-:W1:Y:S01]  /*1810*/  LDC R24, c[0x0][0x3ac] ;  /* 0x0000eb00ff187b82 */ /* 0x000e620000000800 */
[----:B------:R-:W-:Y:S01]  /*1820*/  IMAD R30, R16, R30, RZ ;  /* 0x0000001e101e7224 */ /* 0x000fe200078e02ff */
[----:B------:R-:W-:-:S02]  /*1830*/  LEA R96, P5, R25, R12, 0x1 ;  /* 0x0000000c19607211 */ /* 0x000fc400078a08ff */
[----:B------:R-:W-:Y:S02]  /*1840*/  LOP3.LUT R39, R7, 0x1800, RZ, 0xc0, !PT ;  /* 0x0000180007277812 */ /* 0x000fe400078ec0ff */
[-C--:B------:R-:W-:Y:S02]  /*1850*/  LEA.HI.X.SX32 R104, R15, R13.reuse, 0x1, P1 ;  /* 0x0000000d0f687211 */ /* 0x080fe400008f0eff */
[----:B------:R-:W2:Y:S01]  /*1860*/  LDC.64 R16, c[0x0][0x380] ;  /* 0x0000e000ff107b82 */ /* 0x000ea20000000a00 */
[-C--:B------:R-:W-:Y:S01]  /*1870*/  LEA.HI.X.SX32 R103, R103, R13.reuse, 0x1, P2 ;  /* 0x0000000d67677211 */ /* 0x080fe200010f0eff */
[----:B------:R-:W-:Y:S01]  /*1880*/  IMAD R39, R2, 0x10, R39 ;  /* 0x0000001002277824 */ /* 0x000fe200078e0227 */
[-C--:B------:R-:W-:Y:S02]  /*1890*/  LEA.HI.X.SX32 R101, R21, R13.reuse, 0x1, P3 ;  /* 0x0000000d15657211 */ /* 0x080fe400018f0eff */
[-C--:B------:R-:W-:Y:S02]  /*18a0*/  LEA.HI.X.SX32 R99, R23, R13.reuse, 0x1, P4 ;  /* 0x0000000d17637211 */ /* 0x080fe400020f0eff */
[----:B------:R-:W-:-:S02]  /*18b0*/  LEA.HI.X.SX32 R97, R25, R13, 0x1, P5 ;  /* 0x0000000d19617211 */ /* 0x000fc400028f0eff */
[-C--:B------:R-:W-:Y:S02]  /*18c0*/  LEA R94, P6, R27, R12.reuse, 0x1 ;  /* 0x0000000c1b5e7211 */ /* 0x080fe400078c08ff */
[-C--:B------:R-:W-:Y:S02]  /*18d0*/  LEA R113, P1, R29, R12.reuse, 0x1 ;  /* 0x0000000c1d717211 */ /* 0x080fe400078208ff */
[-C--:B------:R-:W-:Y:S02]  /*18e0*/  LEA R92, P2, R31, R12.reuse, 0x1 ;  /* 0x0000000c1f5c7211 */ /* 0x080fe400078408ff */
[-C--:B------:R-:W-:Y:S01]  /*18f0*/  LEA R112, P3, R33, R12.reuse, 0x1 ;  /* 0x0000000c21707211 */ /* 0x080fe200078608ff */
[----:B-1----:R-:W-:Y:S01]  /*1900*/  IMAD.SHL.U32 R23, R24, 0x80, RZ ;  /* 0x0000008018177824 */ /* 0x002fe200078e00ff */
[-C--:B------:R-:W-:Y:S02]  /*1910*/  LEA R109, P4, R35, R12.reuse, 0x1 ;  /* 0x0000000c236d7211 */ /* 0x080fe400078808ff */
[----:B------:R-:W-:-:S02]  /*1920*/  LEA R88, P5, R18, R12, 0x1 ;  /* 0x0000000c12587211 */ /* 0x000fc400078a08ff */
[-C--:B------:R-:W-:Y:S02]  /*1930*/  LEA.HI.X.SX32 R95, R27, R13.reuse, 0x1, P6 ;  /* 0x0000000d1b5f7211 */ /* 0x080fe400030f0eff */
[-C--:B------:R-:W-:Y:S02]  /*1940*/  LEA.HI.X.SX32 R115, R29, R13.reuse, 0x1, P1 ;  /* 0x0000000d1d737211 */ /* 0x080fe400008f0eff */
[-C--:B------:R-:W-:Y:S02]  /*1950*/  LEA.HI.X.SX32 R93, R31, R13.reuse, 0x1, P2 ;  /* 0x0000000d1f5d7211 */ /* 0x080fe400010f0eff */
[-C--:B------:R-:W-:Y:S02]  /*1960*/  LEA.HI.X.SX32 R111, R33, R13.reuse, 0x1, P3 ;  /* 0x0000000d216f7211 */ /* 0x080fe400018f0eff */
[-C--:B------:R-:W-:Y:S02]  /*1970*/  LEA.HI.X.SX32 R110, R35, R13.reuse, 0x1, P4 ;  /* 0x0000000d236e7211 */ /* 0x080fe400020f0eff */
[----:B------:R-:W-:-:S02]  /*1980*/  LEA.HI.X.SX32 R89, R18, R13, 0x1, P5 ;  /* 0x0000000d12597211 */ /* 0x000fc400028f0eff */
[-C--:B------:R-:W-:Y:S02]  /*1990*/  LEA R85, P6, R20, R12.reuse, 0x1 ;  /* 0x0000000c14557211 */ /* 0x080fe400078c08ff */
[-C--:B------:R-:W-:Y:S02]  /*19a0*/  LEA R82, P1, R22, R12.reuse, 0x1 ;  /* 0x0000000c16527211 */ /* 0x080fe400078208ff */
[-C--:B------:R-:W-:Y:S02]  /*19b0*/  LEA R87, P2, R86, R12.reuse, 0x1 ;  /* 0x0000000c56577211 */ /* 0x080fe400078408ff */
[-C--:B------:R-:W-:Y:S02]  /*19c0*/  LEA R78, P3, R26, R12.reuse, 0x1 ;  /* 0x0000000c1a4e7211 */ /* 0x080fe400078608ff */
[----:B------:R-:W-:Y:S02]  /*19d0*/  LEA R71, P4, R30, R12, 0x1 ;  /* 0x0000000c1e477211 */ /* 0x000fe400078808ff */
[----:B--2---:R-:W-:-:S02]  /*19e0*/  LEA R90, P5, R14, R16, 0x1 ;  /* 0x000000100e5a7211 */ /* 0x004fc400078a08ff */
[----:B------:R-:W-:Y:S02]  /*19f0*/  LOP3.LUT R39, R39, 0x30, R0, 0x78, !PT ;  /* 0x0000003027277812 */ /* 0x000fe400078e7800 */
[-C--:B------:R-:W-:Y:S02]  /*1a00*/  LEA.HI.X.SX32 R84, R20, R13.reuse, 0x1, P6 ;  /* 0x0000000d14547211 */ /* 0x080fe400030f0eff */
[-C--:B------:R-:W-:Y:S01]  /*1a10*/  LEA.HI.X.SX32 R83, R22, R13.reuse, 0x1, P1 ;  /* 0x0000000d16537211 */ /* 0x080fe200008f0eff */
[----:B------:R-:W-:Y:S01]  /*1a20*/  IMAD R2, R2, 0x100, R39 ;  /* 0x0000010002027824 */ /* 0x000fe200078e0227 */
[-C--:B------:R-:W-:Y:S01]  /*1a30*/  LEA.HI.X.SX32 R86, R86, R13.reuse, 0x1, P2 ;  /* 0x0000000d56567211 */ /* 0x080fe200010f0eff */
[----:B------:R-:W-:Y:S01]  /*1a40*/  IMAD R22, R5, R24, RZ ;  /* 0x0000001805167224 */ /* 0x000fe200078e02ff */
[-C--:B------:R-:W-:Y:S01]  /*1a50*/  LEA.HI.X.SX32 R77, R26, R13.reuse, 0x1, P3 ;  /* 0x0000000d1a4d7211 */ /* 0x080fe200018f0eff */
[----:B------:R-:W-:Y:S01]  /*1a60*/  IMAD.SHL.U32 R24, R60, 0x80, RZ ;  /* 0x000000803c187824 */ /* 0x000fe200078e00ff */
[----:B------:R-:W-:-:S02]  /*1a70*/  LEA.HI.X.SX32 R76, R30, R13, 0x1, P4 ;  /* 0x0000000d1e4c7211 */ /* 0x000fc400020f0eff */
[----:B------:R-:W-:Y:S02]  /*1a80*/  LEA.HI.X.SX32 R91, R14, R17, 0x1, P5 ;  /* 0x000000110e5b7211 */ /* 0x000fe400028f0eff */
[C---:B------:R-:W-:Y:S02]  /*1a90*/  LOP3.LUT R11, R70.reuse, 0x28, RZ, 0xfc, !PT ;  /* 0x00000028460b7812 */ /* 0x040fe400078efcff */
[----:B------:R-:W-:Y:S02]  /*1aa0*/  LOP3.LUT R12, R70, 0x30, RZ, 0xfc, !PT ;  /* 0x00000030460c7812 */ /* 0x000fe400078efcff */
[----:B------:R-:W-:Y:S01]  /*1ab0*/  LEA.HI R13, R10, 0x38, RZ, 0x1b ;  /* 0x000000380a0d7811 */ /* 0x000fe200078fd8ff */
[-C--:B------:R-:W-:Y:S01]  /*1ac0*/  IMAD R57, R11, R60.reuse, RZ ;  /* 0x0000003c0b397224 */ /* 0x080fe200078e02ff */
[----:B------:R-:W-:Y:S01]  /*1ad0*/  LOP3.LUT R14, R70, 0x40, RZ, 0xfc, !PT ;  /* 0x00000040460e7812 */ /* 0x000fe200078efcff */
[-C--:B------:R-:W-:Y:S01]  /*1ae0*/  IMAD R56, R12, R60.reuse, RZ ;  /* 0x0000003c0c387224 */ /* 0x080fe200078e02ff */
[C---:B------:R-:W-:Y:S01]  /*1af0*/  LOP3.LUT R15, R70.reuse, 0x48, RZ, 0xfc, !PT ;  /* 0x00000048460f7812 */ /* 0x040fe200078efcff */
[-C--:B------:R-:W-:Y:S01]  /*1b00*/  IMAD R27, R13, R60.reuse, RZ ;  /* 0x0000003c0d1b7224 */ /* 0x080fe200078e02ff */
[----:B------:R-:W-:Y:S01]  /*1b10*/  LOP3.LUT R16, R70, 0x50, RZ, 0xfc, !PT ;  /* 0x0000005046107812 */ /* 0x000fe200078efcff */
[-C--:B------:R-:W-:Y:S01]  /*1b20*/  IMAD R55, R14, R60.reuse, RZ ;  /* 0x0000003c0e377224 */ /* 0x080fe200078e02ff */
        /* <DEDUP_REMOVED lines=12> */
[----:B------:R-:W-:Y:S01]  /*1bf0*/  LOP3.LUT R62, R3, 0x20, RZ, 0x3c, !PT ;  /* 0x00000020033e7812 */ /* 0x000fe200078e3cff */
[-C--:B------:R-:W-:Y:S01]  /*1c00*/  IMAD R25, R21, R60.reuse, RZ ;  /* 0x0000003c15197224 */ /* 0x080fe200078e02ff */
[----:B------:R-:W-:Y:S01]  /*1c10*/  IADD3 R0, PT, PT, R37, UR4, R0 ;  /* 0x0000000425007c10 */ /* 0x000fe2000fffe000 */
[----:B------:R-:W-:Y:S01]  /*1c20*/  IMAD R60, R69, R60, RZ ;  /* 0x0000003c453c7224 */ /* 0x000fe200078e02ff */
[----:B------:R-:W-:-:S02]  /*1c30*/  LOP3.LUT R63, R3, 0x40, RZ, 0x3c, !PT ;  /* 0x00000040033f7812 */ /* 0x000fc400078e3cff */
[----:B------:R-:W-:Y:S02]  /*1c40*/  LOP3.LUT R64, R3, 0x60, RZ, 0x3c, !PT ;  /* 0x0000006003407812 */ /* 0x000fe400078e3cff */
[----:B0-----:R-:W-:-:S07]  /*1c50*/  LOP3.LUT R65, R2, 0x40, RZ, 0x3c, !PT ;  /* 0x0000004002417812 */ /* 0x001fce00078e3cff */
.L_x_1:
[----:B------:R-:W-:Y:S01]  /*1c60*/  ISETP.GE.AND P1, PT, R70, UR5, PT ;  /* 0x0000000546007c0c */ /* 0x000fe2000bf26270 */
[----:B------:R-:W-:Y:S01]  /*1c70*/  IMAD.WIDE R28, R49, 0x2, R90 ;  /* 0x00000002311c7825 */ /* 0x000fe200078e025a */
[----:B------:R-:W-:Y:S02]  /*1c80*/  PRMT R114, RZ, 0x7610, R114 ;  /* 0x00007610ff727816 */ /* 0x000fe40000000072 */
[----:B------:R-:W-:-:S09]  /*1c90*/  ISETP.GE.AND P3, PT, R67, UR5, PT ;  /* 0x0000000543007c0c */ /* 0x000fd2000bf66270 */
[----:B------:R0:W2:Y:S01]  /*1ca0*/  @!P1 LDG.E.U16 R114, desc[UR6][R28.64] ;  /* 0x000000061c729981 */ /* 0x0000a2000c1e1500 */
[----:B------:R-:W-:Y:S01]  /*1cb0*/  ISETP.GE.AND P1, PT, R69, UR5, PT ;  /* 0x0000000545007c0c */ /* 0x000fe2000bf26270 */
[--C-:B------:R-:W-:Y:S01]  /*1cc0*/  IMAD.WIDE R30, R60, 0x2, R90.reuse ;  /* 0x000000023c1e7825 */ /* 0x100fe200078e025a */
[----:B------:R-:W-:Y:S02]  /*1cd0*/  ISETP.GE.AND P2, PT, R68, UR5, PT ;  /* 0x0000000544007c0c */ /* 0x000fe4000bf46270 */
[----:B------:R-:W-:Y:S01]  /*1ce0*/  ISETP.GE.AND P4, PT, R66, UR5, PT ;  /* 0x0000000542007c0c */ /* 0x000fe2000bf86270 */
[----:B------:R-:W-:Y:S01]  /*1cf0*/  IMAD.WIDE R32, R59, 0x2, R90 ;  /* 0x000000023b207825 */ /* 0x000fe200078e025a */
[----:B0-----:R-:W-:-:S03]  /*1d00*/  PRMT R28, RZ, 0x7610, R28 ;  /* 0x00007610ff1c7816 */ /* 0x001fc6000000001c */
[----:B------:R-:W-:Y:S01]  /*1d10*/  IMAD.WIDE R34, R48, 0x2, R90 ;  /* 0x0000000230227825 */ /* 0x000fe200078e025a */
[----:B------:R-:W-:-:S03]  /*1d20*/  PRMT R29, RZ, 0x7610, R29 ;  /* 0x00007610ff1d7816 */ /* 0x000fc6000000001d */
[----:B------:R0:W3:Y:S01]  /*1d30*/  @!P1 LDG.E.U16 R28, desc[UR6][R30.64] ;  /* 0x000000061e1c9981 */ /* 0x0000e2000c1e1500 */
[----:B------:R-:W-:Y:S01]  /*1d40*/  ISETP.GE.AND P1, PT, R12, UR5, PT ;  /* 0x000000050c007c0c */ /* 0x000fe2000bf26270 */
[--C-:B------:R-:W-:Y:S01]  /*1d50*/  IMAD.WIDE R36, R58, 0x2, R90.reuse ;  /* 0x000000023a247825 */ /* 0x100fe200078e025a */
[----:B------:R-:W-:Y:S01]  /*1d60*/  ISETP.GE.AND P5, PT, R11, UR5, PT ;  /* 0x000000050b007c0c */ /* 0x000fe2000bfa6270 */
[----:B------:R1:W4:Y:S01]  /*1d70*/  @!P2 LDG.E.U16 R29, desc[UR6][R32.64] ;  /* 0x00000006201da981 */ /* 0x000322000c1e1500 */
[----:B------:R-:W-:Y:S01]  /*1d80*/  ISETP.GE.AND P2, PT, R13, UR5, PT ;  /* 0x000000050d007c0c */ /* 0x000fe2000bf46270 */
[----:B------:R-:W-:Y:S01]  /*1d90*/  IMAD.WIDE R38, R57, 0x2, R90 ;  /* 0x0000000239267825 */ /* 0x000fe200078e025a */
[----:B0-----:R-:W-:Y:S02]  /*1da0*/  PRMT R30, RZ, 0x7610, R30 ;  /* 0x00007610ff1e7816 */ /* 0x001fe4000000001e */
[----:B------:R-:W-:Y:S02]  /*1db0*/  PRMT R31, RZ, 0x7610, R31 ;  /* 0x00007610ff1f7816 */ /* 0x000fe4000000001f */
[----:B-1----:R-:W-:-:S02]  /*1dc0*/  PRMT R33, RZ, 0x7610, R33 ;  /* 0x00007610ff217816 */ /* 0x002fc40000000021 */
[----:B------:R0:W5:Y:S01]  /*1dd0*/  @!P3 LDG.E.U16 R30, desc[UR6][R34.64] ;  /* 0x00000006221eb981 */ /* 0x000162000c1e1500 */
[----:B------:R-:W-:Y:S01]  /*1de0*/  ISETP.GE.AND P3, PT, R14, UR5, PT ;  /* 0x000000050e007c0c */ /* 0x000fe2000bf66270 */
[----:B------:R-:W-:Y:S01]  /*1df0*/  IMAD.WIDE R44, R55, 0x2, R90 ;  /* 0x00000002372c7825 */ /* 0x000fe200078e025a */
[----:B------:R-:W-:Y:S01]  /*1e00*/  PRMT R32, RZ, 0x7610, R32 ;  /* 0x00007610ff207816 */ /* 0x000fe20000000020 */
[----:B------:R1:W3:Y:S01]  /*1e10*/  @!P4 LDG.E.U16 R31, desc[UR6][R36.64] ;  /* 0x00000006241fc981 */ /* 0x0002e2000c1e1500 */
[----:B------:R-:W-:-:S04]  /*1e20*/  ISETP.GE.AND P4, PT, R15, UR5, PT ;  /* 0x000000050f007c0c */ /* 0x000fc8000bf86270 */
[----:B------:R1:W4:Y:S01]  /*1e30*/  @!P5 LDG.E.U16 R32, desc[UR6][R38.64] ;  /* 0x000000062620d981 */ /* 0x000322000c1e1500 */
[----:B0-----:R-:W-:Y:S01]  /*1e40*/  PRMT R35, RZ, 0x7610, R35 ;  /* 0x00007610ff237816 */ /* 0x001fe20000000023 */
[----:B-1----:R-:W-:Y:S01]  /*1e50*/  IMAD.WIDE R36, R56, 0x2, R90 ;  /* 0x0000000238247825 */ /* 0x002fe200078e025a */
[----:B------:R-:W-:-:S04]  /*1e60*/  PRMT R34, RZ, 0x7610, R34 ;  /* 0x00007610ff227816 */ /* 0x000fc80000000022 */
[----:B------:R0:W5:Y:S04]  /*1e70*/  @!P3 LDG.E.U16 R35, desc[UR6][R44.64] ;  /* 0x000000062c23b981 */ /* 0x000168000c1e1500 */
[----:B------:R1:W5:Y:S01]  /*1e80*/  @!P1 LDG.E.U16 R33, desc[UR6][R36.64] ;  /* 0x0000000624219981 */ /* 0x000362000c1e1500 */
[----:B------:R-:W-:Y:S01]  /*1e90*/  ISETP.GE.AND P1, PT, R16, UR5, PT ;  /* 0x0000000510007c0c */ /* 0x000fe2000bf26270 */
[----:B------:R-:W-:-:S04]  /*1ea0*/  IMAD.WIDE R38, R27, 0x2, R90 ;  /* 0x000000021b267825 */ /* 0x000fc800078e025a */
[----:B0-----:R-:W-:Y:S01]  /*1eb0*/  IMAD.WIDE R44, R54, 0x2, R90 ;  /* 0x00000002362c7825 */ /* 0x001fe200078e025a */
[----:B------:R0:W5:Y:S01]  /*1ec0*/  @!P2 LDG.E.U16 R34, desc[UR6][R38.64] ;  /* 0x000000062622a981 */ /* 0x000162000c1e1500 */
[----:B-1----:R-:W-:Y:S02]  /*1ed0*/  PRMT R36, RZ, 0x7610, R36 ;  /* 0x00007610ff247816 */ /* 0x002fe40000000024 */
[----:B------:R-:W-:Y:S01]  /*1ee0*/  IMAD.WIDE R46, R53, 0x2, R90 ;  /* 0x00000002352e7825 */ /* 0x000fe200078e025a */
[----:B------:R-:W-:Y:S02]  /*1ef0*/  ISETP.GE.AND P3, PT, R18, UR5, PT ;  /* 0x0000000512007c0c */ /* 0x000fe4000bf66270 */
[----:B------:R-:W-:Y:S01]  /*1f00*/  PRMT R37, RZ, 0x7610, R37 ;  /* 0x00007610ff257816 */ /* 0x000fe20000000025 */
[----:B------:R1:W5:Y:S01]  /*1f10*/  @!P4 LDG.E.U16 R36, desc[UR6][R44.64] ;  /* 0x000000062c24c981 */ /* 0x000362000c1e1500 */
[----:B------:R-:W-:Y:S02]  /*1f20*/  ISETP.GE.AND P4, PT, R20, UR5, PT ;  /* 0x0000000514007c0c */ /* 0x000fe4000bf86270 */
[----:B------:R-:W-:-:S02]  /*1f30*/  ISETP.GE.AND P2, PT, R17, UR5, PT ;  /* 0x0000000511007c0c */ /* 0x000fc4000bf46270 */
[----:B------:R1:W5:Y:S01]  /*1f40*/  @!P1 LDG.E.U16 R37, desc[UR6][R46.64] ;  /* 0x000000062e259981 */ /* 0x000362000c1e1500 */
[----:B------:R-:W-:Y:S01]  /*1f50*/  ISETP.GE.AND P5, PT, R19, UR5, PT ;  /* 0x0000000513007c0c */ /* 0x000fe2000bfa6270 */
[----:B------:R-:W-:Y:S01]  /*1f60*/  IMAD.WIDE R74, R50, 0x2, R90 ;  /* 0x00000002324a7825 */ /* 0x000fe200078e025a */
[----:B0-----:R-:W-:Y:S02]  /*1f70*/  PRMT R39, RZ, 0x7610, R39 ;  /* 0x00007610ff277816 */ /* 0x001fe40000000027 */
[----:B------:R-:W-:Y:S02]  /*1f80*/  ISETP.GE.AND P1, PT, R21, UR5, PT ;  /* 0x0000000515007c0c */ /* 0x000fe4000bf26270 */
[----:B-1----:R-:W-:Y:S01]  /*1f90*/  PRMT R45, RZ, 0x7610, R45 ;  /* 0x00007610ff2d7816 */ /* 0x002fe2000000002d */
[----:B------:R-:W-:Y:S01]  /*1fa0*/  IMAD.WIDE R72, R26, 0x2, R90 ;  /* 0x000000021a487825 */ /* 0x000fe200078e025a */
[----:B------:R-:W-:-:S03]  /*1fb0*/  PRMT R38, RZ, 0x7610, R38 ;  /* 0x00007610ff267816 */ /* 0x000fc60000000026 */
[----:B------:R-:W-:Y:S01]  /*1fc0*/  IMAD.WIDE R46, R52, 0x2, R90 ;  /* 0x00000002342e7825 */ /* 0x000fe200078e025a */
[----:B------:R0:W5:Y:S01]  /*1fd0*/  @!P4 LDG.E.U16 R45, desc[UR6][R74.64] ;  /* 0x000000064a2dc981 */ /* 0x000162000c1e1500 */
[----:B------:R-:W-:-:S03]  /*1fe0*/  PRMT R44, RZ, 0x7610, R44 ;  /* 0x00007610ff2c7816 */ /* 0x000fc6000000002c */
[----:B------:R1:W5:Y:S04]  /*1ff0*/  @!P3 LDG.E.U16 R39, desc[UR6][R46.64] ;  /* 0x000000062e27b981 */ /* 0x000368000c1e1500 */
[----:B------:R1:W5:Y:S01]  /*2000*/  @!P2 LDG.E.U16 R38, desc[UR6][R72.64] ;  /* 0x000000064826a981 */ /* 0x000362000c1e1500 */
[----:B0-----:R-:W-:Y:S02]  /*2010*/  IMAD.MOV.U32 R74, RZ, RZ, R78 ;  /* 0x000000ffff4a7224 */ /* 0x001fe400078e004e */
[----:B------:R-:W-:Y:S01]  /*2020*/  IMAD.WIDE R78, R25, 0x2, R90 ;  /* 0x00000002194e7825 */ /* 0x000fe200078e025a */
[----:B-1----:R-:W-:-:S03]  /*2030*/  PRMT R46, RZ, 0x7610, R46 ;  /* 0x00007610ff2e7816 */ /* 0x002fc6000000002e */
[----:B------:R-:W-:-:S03]  /*2040*/  IMAD.WIDE R72, R51, 0x2, R90 ;  /* 0x0000000233487825 */ /* 0x000fc600078e025a */
[----:B------:R-:W5:Y:S04]  /*2050*/  @!P1 LDG.E.U16 R46, desc[UR6][R78.64] ;  /* 0x000000064e2e9981 */ /* 0x000f68000c1e1500 */
[----:B------:R0:W5:Y:S01]  /*2060*/  @!P5 LDG.E.U16 R44, desc[UR6][R72.64] ;  /* 0x00000006482cd981 */ /* 0x000162000c1e1500 */
[----:B------:R-:W-:Y:S01]  /*2070*/  BAR.SYNC.DEFER_BLOCKING 0x0 ;  /* 0x0000000000007b1d */ /* 0x000fe20000010000 */
[----:B------:R-:W-:Y:S02]  /*2080*/  ISETP.GE.AND P2, PT, R5, UR5, PT ;  /* 0x0000000505007c0c */ /* 0x000fe4000bf46270 */
[----:B------:R-:W-:Y:S01]  /*2090*/  MOV R75, R77 ;  /* 0x0000004d004b7202 */ /* 0x000fe20000000f00 */
[--C-:B0-----:R-:W-:Y:S01]  /*20a0*/  IMAD.MOV.U32 R72, RZ, RZ, R71.reuse ;  /* 0x000000ffff487224 */ /* 0x101fe200078e0047 */
[----:B------:R-:W-:Y:S01]  /*20b0*/  PRMT R71, RZ, 0x7610, R71 ;  /* 0x00007610ff477816 */ /* 0x000fe20000000047 */
[----:B------:R-:W-:-:S02]  /*20c0*/  IMAD.MOV.U32 R73, RZ, RZ, R76 ;  /* 0x000000ffff497224 */ /* 0x000fc400078e004c */
[----:B------:R-:W-:Y:S01]  /*20d0*/  IMAD.WIDE R76, R22, 0x2, R74 ;  /* 0x00000002164c7825 */ /* 0x000fe200078e024a */
[----:B------:R-:W-:-:S03]  /*20e0*/  PRMT R47, RZ, 0x7610, R47 ;  /* 0x00007610ff2f7816 */ /* 0x000fc6000000002f */
[----:B------:R-:W-:Y:S01]  /*20f0*/  IMAD.WIDE R80, R22, 0x2, R72 ;  /* 0x0000000216507825 */ /* 0x000fe200078e0248 */
[----:B------:R-:W-:-:S03]  /*2100*/  PRMT R106, RZ, 0x7610, R106 ;  /* 0x00007610ff6a7816 */ /* 0x000fc6000000006a */
[----:B------:R-:W-:Y:S02]  /*2110*/  IMAD.MOV.U32 R78, RZ, RZ, R82 ;  /* 0x000000ffff4e7224 */ /* 0x000fe400078e0052 */
[----:B------:R-:W-:Y:S01]  /*2120*/  IMAD.MOV.U32 R79, RZ, RZ, R83 ;  /* 0x000000ffff4f7224 */ /* 0x000fe200078e0053 */
[----:B------:R0:W5:Y:S01]  /*2130*/  @!P2 LDG.E.U16 R71, desc[UR6][R76.64] ;  /* 0x000000064c47a981 */ /* 0x000162000c1e1500 */
[----:B------:R-:W-:-:S03]  /*2140*/  PRMT R107, RZ, 0x7610, R107 ;  /* 0x00007610ff6b7816 */ /* 0x000fc6000000006b */
[----:B------:R1:W5:Y:S01]  /*2150*/  @!P2 LDG.E.U16 R47, desc[UR6][R80.64] ;  /* 0x00000006502fa981 */ /* 0x000362000c1e1500 */
[----:B0-----:R-:W-:Y:S02]  /*2160*/  IMAD.MOV.U32 R76, RZ, RZ, R87 ;  /* 0x000000ffff4c7224 */ /* 0x001fe400078e0057 */
[----:B------:R-:W-:Y:S02]  /*2170*/  IMAD.MOV.U32 R77, RZ, RZ, R86 ;  /* 0x000000ffff4d7224 */ /* 0x000fe400078e0056 */
[----:B-1----:R-:W-:Y:S02]  /*2180*/  IMAD.MOV.U32 R80, RZ, RZ, R85 ;  /* 0x000000ffff507224 */ /* 0x002fe400078e0055 */
[----:B------:R-:W-:Y:S02]  /*2190*/  IMAD.MOV.U32 R81, RZ, RZ, R84 ;  /* 0x000000ffff517224 */ /* 0x000fe400078e0054 */
[----:B------:R-:W-:Y:S01]  /*21a0*/  IMAD.WIDE R82, R22, 0x2, R76 ;  /* 0x0000000216527825 */ /* 0x000fe200078e024c */
[----:B------:R-:W-:-:S03]  /*21b0*/  PRMT R108, RZ, 0x7610, R108 ;  /* 0x00007610ff6c7816 */ /* 0x000fc6000000006c */
[C---:B------:R-:W-:Y:S01]  /*21c0*/  IMAD.WIDE R84, R22.reuse, 0x2, R78 ;  /* 0x0000000216547825 */ /* 0x040fe200078e024e */
[----:B------:R0:W5:Y:S03]  /*21d0*/  @!P2 LDG.E.U16 R106, desc[UR6][R82.64] ;  /* 0x00000006526aa981 */ /* 0x000166000c1e1500 */
[----:B------:R-:W-:Y:S01]  /*21e0*/  IMAD.WIDE R86, R22, 0x2, R80 ;  /* 0x0000000216567825 */ /* 0x000fe200078e0250 */
[----:B------:R1:W5:Y:S04]  /*21f0*/  @!P2 LDG.E.U16 R107, desc[UR6][R84.64] ;  /* 0x00000006546ba981 */ /* 0x000368000c1e1500 */
[----:B------:R1:W5:Y:S01]  /*2200*/  @!P2 LDG.E.U16 R108, desc[UR6][R86.64] ;  /* 0x00000006566ca981 */ /* 0x000362000c1e1500 */
[----:B0-----:R-:W-:-:S02]  /*2210*/  IMAD.MOV.U32 R82, RZ, RZ, R88 ;  /* 0x000000ffff527224 */ /* 0x001fc400078e0058 */
[----:B------:R-:W-:Y:S01]  /*2220*/  IMAD.MOV.U32 R83, RZ, RZ, R89 ;  /* 0x000000ffff537224 */ /* 0x000fe200078e0059 */
[----:B-1----:R-:W-:Y:S01]  /*2230*/  MOV R84, R109 ;  /* 0x0000006d00547202 */ /* 0x002fe20000000f00 */
[----:B------:R-:W-:Y:S01]  /*2240*/  IMAD.MOV.U32 R85, RZ, RZ, R110 ;  /* 0x000000ffff557224 */ /* 0x000fe200078e006e */
[----:B------:R-:W-:Y:S01]  /*2250*/  PRMT R109, RZ, 0x7610, R109 ;  /* 0x00007610ff6d7816 */ /* 0x000fe2000000006d */
[----:B------:R-:W-:Y:S01]  /*2260*/  IMAD.WIDE R86, R22, 0x2, R82 ;  /* 0x0000000216567825 */ /* 0x000fe200078e0252 */
[----:B------:R-:W-:-:S03]  /*2270*/  PRMT R110, RZ, 0x7610, R110 ;  /* 0x00007610ff6e7816 */ /* 0x000fc6000000006e */
[C---:B------:R-:W-:Y:S01]  /*2280*/  IMAD.WIDE R88, R22.reuse, 0x2, R84 ;  /* 0x0000000216587825 */ /* 0x040fe200078e0254 */
[----:B------:R0:W5:Y:S04]  /*2290*/  @!P2 LDG.E.U16 R109, desc[UR6][R86.64] ;  /* 0x00000006566da981 */ /* 0x000168000c1e1500 */
[----:B------:R1:W5:Y:S01]  /*22a0*/  @!P2 LDG.E.U16 R110, desc[UR6][R88.64] ;  /* 0x00000006586ea981 */ /* 0x000362000c1e1500 */
[----:B0-----:R-:W-:Y:S02]  /*22b0*/  IMAD.MOV.U32 R86, RZ, RZ, R112 ;  /* 0x000000ffff567224 */ /* 0x001fe400078e0070 */
[--C-:B------:R-:W-:Y:S01]  /*22c0*/  IMAD.MOV.U32 R87, RZ, RZ, R111.reuse ;  /* 0x000000ffff577224 */ /* 0x100fe200078e006f */
[----:B------:R-:W-:Y:S01]  /*22d0*/  PRMT R111, RZ, 0x7610, R111 ;  /* 0x00007610ff6f7816 */ /* 0x000fe2000000006f */
[----:B-1----:R-:W-:Y:S01]  /*22e0*/  IMAD.WIDE R88, R22, 0x2, R86 ;  /* 0x0000000216587825 */ /* 0x002fe200078e0256 */
[----:B------:R-:W-:-:S04]  /*22f0*/  PRMT R112, RZ, 0x7610, R112 ;  /* 0x00007610ff707816 */ /* 0x000fc80000000070 */
[----:B------:R0:W5:Y:S02]  /*2300*/  @!P2 LDG.E.U16 R111, desc[UR6][R88.64] ;  /* 0x00000006586fa981 */ /* 0x000164000c1e1500 */
[----:B0-----:R-:W-:Y:S02]  /*2310*/  IMAD.MOV.U32 R88, RZ, RZ, R92 ;  /* 0x000000ffff587224 */ /* 0x001fe400078e005c */
[----:B------:R-:W-:Y:S02]  /*2320*/  IMAD.MOV.U32 R89, RZ, RZ, R93 ;  /* 0x000000ffff597224 */ /* 0x000fe400078e005d */
[----:B------:R-:W-:-:S05]  /*2330*/  IMAD.WIDE R92, R22, 0x2, R88 ;  /* 0x00000002165c7825 */ /* 0x000fca00078e0258 */
[----:B------:R0:W5:Y:S02]  /*2340*/  @!P2 LDG.E.U16 R112, desc[UR6][R92.64] ;  /* 0x000000065c70a981 */ /* 0x000164000c1e1500 */
[----:B0-----:R-:W-:Y:S01]  /*2350*/  MOV R93, R115 ;  /* 0x00000073005d7202 */ /* 0x001fe20000000f00 */
[--C-:B------:R-:W-:Y:S01]  /*2360*/  IMAD.MOV.U32 R92, RZ, RZ, R113.reuse ;  /* 0x000000ffff5c7224 */ /* 0x100fe200078e0071 */
[----:B------:R-:W-:-:S03]  /*2370*/  PRMT R113, RZ, 0x7610, R113 ;  /* 0x00007610ff717816 */ /* 0x000fc60000000071 */
[----:B------:R-:W-:Y:S01]  /*2380*/  IMAD.WIDE R116, R22, 0x2, R92 ;  /* 0x0000000216747825 */ /* 0x000fe200078e025c */
[----:B------:R-:W-:-:S04]  /*2390*/  PRMT R115, RZ, 0x7610, R115 ;  /* 0x00007610ff737816 */ /* 0x000fc80000000073 */
[----:B------:R0:W5:Y:S01]  /*23a0*/  @!P2 LDG.E.U16 R113, desc[UR6][R116.64] ;  /* 0x000000067471a981 */ /* 0x000162000c1e1500 */
[----:B------:R-:W-:-:S04]  /*23b0*/  IMAD.WIDE R118, R22, 0x2, R96 ;  /* 0x0000000216767825 */ /* 0x000fc800078e0260 */
[----:B0-----:R-:W-:-:S05]  /*23c0*/  IMAD.WIDE R116, R22, 0x2, R94 ;  /* 0x0000000216747825 */ /* 0x001fca00078e025e */
[----:B------:R0:W5:Y:S02]  /*23d0*/  @!P2 LDG.E.U16 R115, desc[UR6][R116.64] ;  /* 0x000000067473a981 */ /* 0x000164000c1e1500 */
[----:B0-----:R-:W-:Y:S02]  /*23e0*/  PRMT R116, RZ, 0x7610, R116 ;  /* 0x00007610ff747816 */ /* 0x001fe40000000074 */
[----:B------:R-:W-:-:S04]  /*23f0*/  PRMT R117, RZ, 0x7610, R117 ;  /* 0x00007610ff757816 */ /* 0x000fc80000000075 */
[----:B------:R0:W5:Y:S01]  /*2400*/  @!P2 LDG.E.U16 R116, desc[UR6][R118.64] ;  /* 0x000000067674a981 */ /* 0x000162000c1e1500 */
[----:B------:R-:W-:Y:S02]  /*2410*/  PRMT R120, RZ, 0x7610, R120 ;  /* 0x00007610ff787816 */ /* 0x000fe40000000078 */
[----:B------:R-:W-:Y:S01]  /*2420*/  LOP3.LUT R105, R105, R104, RZ, 0x3c, !PT ;  /* 0x0000006869697212 */ /* 0x000fe200078e3cff */
[----:B0-----:R-:W-:-:S03]  /*2430*/  IMAD.WIDE R118, R22, 0x2, R98 ;  /* 0x0000000216767825 */ /* 0x001fc600078e0262 */
[C---:B------:R-:W-:Y:S02]  /*2440*/  LOP3.LUT R104, R105.reuse, R104, RZ, 0x3c, !PT ;  /* 0x0000006869687212 */ /* 0x040fe400078e3cff */
[----:B------:R0:W5:Y:S01]  /*2450*/  @!P2 LDG.E.U16 R117, desc[UR6][R118.64] ;  /* 0x000000067675a981 */ /* 0x000162000c1e1500 */
[----:B------:R-:W-:Y:S02]  /*2460*/  PRMT R122, RZ, 0x7610, R122 ;  /* 0x00007610ff7a7816 */ /* 0x000fe4000000007a */
[----:B------:R-:W-:Y:S01]  /*2470*/  LOP3.LUT R105, R105, R104, RZ, 0x3c, !PT ;  /* 0x0000006869697212 */ /* 0x000fe200078e3cff */
[----:B0-----:R-:W-:-:S05]  /*2480*/  IMAD.WIDE R118, R22, 0x2, R100 ;  /* 0x0000000216767825 */ /* 0x001fca00078e0264 */
[----:B------:R0:W5:Y:S01]  /*2490*/  @!P2 LDG.E.U16 R120, desc[UR6][R118.64] ;  /* 0x000000067678a981 */ /* 0x000162000c1e1500 */
[----:B------:R-:W-:Y:S01]  /*24a0*/  PRMT R121, RZ, 0x7610, R121 ;  /* 0x00007610ff797816 */ /* 0x000fe20000000079 */
[----:B0-----:R-:W-:-:S05]  /*24b0*/  IMAD.WIDE R118, R22, 0x2, R102 ;  /* 0x0000000216767825 */ /* 0x001fca00078e0266 */
[----:B------:R0:W5:Y:S02]  /*24c0*/  @!P2 LDG.E.U16 R122, desc[UR6][R118.64] ;  /* 0x00000006767aa981 */ /* 0x000164000c1e1500 */
[----:B0-----:R-:W-:-:S05]  /*24d0*/  IMAD.WIDE R118, R22, 0x2, R104 ;  /* 0x0000000216767825 */ /* 0x001fca00078e0268 */
[----:B------:R-:W5:Y:S04]  /*24e0*/  @!P2 LDG.E.U16 R121, desc[UR6][R118.64] ;  /* 0x000000067679a981 */ /* 0x000f68000c1e1500 */
[----:B--2---:R-:W-:Y:S04]  /*24f0*/  STS.U16 [R4+UR4], R114 ;  /* 0x0000007204007988 */ /* 0x004fe80008000404 */
[----:B---3--:R-:W-:Y:S04]  /*2500*/  STS.U16 [R4+UR4+0x200], R28 ;  /* 0x0002001c04007988 */ /* 0x008fe80008000404 */
[----:B----4-:R-:W-:Y:S04]  /*2510*/  STS.U16 [R4+UR4+0x400], R29 ;  /* 0x0004001d04007988 */ /* 0x010fe80008000404 */
[----:B-----5:R-:W-:Y:S04]  /*2520*/  STS.U16 [R4+UR4+0x600], R30 ;  /* 0x0006001e04007988 */ /* 0x020fe80008000404 */
[----:B------:R-:W-:Y:S04]  /*2530*/  STS.U16 [R4+UR4+0x800], R31 ;  /* 0x0008001f04007988 */ /* 0x000fe80008000404 */
        /* <DEDUP_REMOVED lines=26> */
[----:B------:R-:W-:Y:S01]  /*26e0*/  STS.U16 [R64+UR4+0x3e00], R121 ;  /* 0x003e007940007988 */ /* 0x000fe20008000404 */
[----:B------:R-:W-:Y:S06]  /*26f0*/  BAR.SYNC.DEFER_BLOCKING 0x0 ;  /* 0x0000000000007b1d */ /* 0x000fec0000010000 */
[----:B------:R-:W-:Y:S04]  /*2700*/  LDSM.16.MT88.4 R44, [R0] ;  /* 0x00000000002c783b */ /* 0x000fe80000004200 */
[----:B------:R-:W0:Y:S04]  /*2710*/  LDSM.16.M88.4 R28, [R2+UR4+0x2000] ;  /* 0x00200004021c783b */ /* 0x000e280008000200 */
[----:B------:R-:W1:Y:S04]  /*2720*/  LDSM.16.MT88.4 R36, [R0+0x400] ;  /* 0x000400000024783b */ /* 0x000e680000004200 */
[----:B------:R-:W-:Y:S01]  /*2730*/  LDSM.16.MT88.4 R32, [R0+0x800] ;  /* 0x000800000020783b */ /* 0x000fe20000004200 */
[----:B0-----:R-:W-:Y:S03]  /*2740*/  HMMA.16816.F32 R44, R44, R28, R40 ;  /* 0x0000001c2c2c723c */ /* 0x001fe60000001828 */
[----:B------:R-:W0:-:S15]  /*2750*/  LDSM.16.M88.4 R40, [R65+UR4+0x2000] ;  /* 0x002000044128783b */ /* 0x000e1e0008000200 */
[----:B------:R-:W-:Y:S02]  /*2760*/  NOP ;  /* 0x0000000000007918 */ /* 0x000fe40000000000 */
[----:B-1----:R-:W-:Y:S01]  /*2770*/  HMMA.16816.F32 R44, R36, R30, R44 ;  /* 0x0000001e242c723c */ /* 0x002fe2000000182c */
[----:B------:R-:W1:Y:S04]  /*2780*/  LDSM.16.MT88.4 R36, [R0+0xc00] ;  /* 0x000c00000024783b */ /* 0x000e680000004200 */
[----:B------:R-:W-:-:S15]  /*2790*/  LDSM.16.MT88.4 R28, [R0+0x1000] ;  /* 0x00100000001c783b */ /* 0x000fde0000004200 */
[----:B0-----:R-:W-:Y:S01]  /*27a0*/  HMMA.16816.F32 R44, R32, R40, R44 ;  /* 0x00000028202c723c */ /* 0x001fe2000000182c */
[----:B------:R-:W0:-:S15]  /*27b0*/  LDSM.16.M88.4 R32, [R2+UR4+0x2080] ;  /* 0x002080040220783b */ /* 0x000e1e0008000200 */
[----:B------:R-:W-:-:S04]  /*27c0*/  NOP ;  /* 0x0000000000007918 */ /* 0x000fc80000000000 */
[----:B-1----:R-:W-:Y:S01]  /*27d0*/  HMMA.16816.F32 R44, R36, R42, R44 ;  /* 0x0000002a242c723c */ /* 0x002fe2000000182c */
[----:B------:R-:W1:Y:S04]  /*27e0*/  LDSM.16.MT88.4 R40, [R0+0x1400] ;  /* 0x001400000028783b */ /* 0x000e680000004200 */
[----:B------:R-:W-:-:S15]  /*27f0*/  LDSM.16.MT88.4 R36, [R0+0x1800] ;  /* 0x001800000024783b */ /* 0x000fde0000004200 */
[----:B0-----:R-:W-:Y:S01]  /*2800*/  HMMA.16816.F32 R28, R28, R32, R44 ;  /* 0x000000201c1c723c */ /* 0x001fe2000000182c */
[----:B------:R-:W0:-:S15]  /*2810*/  LDSM.16.M88.4 R44, [R65+UR4+0x2080] ;  /* 0x00208004412c783b */ /* 0x000e1e0008000200 */
[----:B------:R-:W-:-:S04]  /*2820*/  NOP ;  /* 0x0000000000007918 */ /* 0x000fc80000000000 */
[----:B-1----:R-:W-:Y:S01]  /*2830*/  HMMA.16816.F32 R28, R40, R34, R28 ;  /* 0x00000022281c723c */ /* 0x002fe2000000181c */
[----:B------:R-:W1:Y:S01]  /*2840*/  LDSM.16.MT88.4 R40, [R0+0x1c00] ;  /* 0x001c00000028783b */ /* 0x000e620000004200 */
[----:B------:R-:W-:-:S05]  /*2850*/  VIADD R61, R61, 0xffffffff ;  /* 0xffffffff3d3d7836 */ /* 0x000fca0000000000 */
[----:B------:R-:W-:-:S13]  /*2860*/  ISETP.NE.U32.AND P1, PT, R61, RZ, PT ;  /* 0x000000ff3d00720c */ /* 0x000fda0003f25070 */
[----:B0-----:R-:W-:Y:S01]  /*2870*/  HMMA.16816.F32 R28, R36, R44, R28 ;  /* 0x0000002c241c723c */ /* 0x001fe2000000181c */
[----:B------:R-:W-:-:S04]  /*2880*/  IMAD.WIDE R92, R23, 0x2, R92 ;  /* 0x00000002175c7825 */ /* 0x000fc800078e025c */
[----:B------:R-:W-:Y:S01]  /*2890*/  IMAD.WIDE R88, R23, 0x2, R88 ;  /* 0x0000000217587825 */ /* 0x000fe200078e0258 */
[----:B------:R-:W-:-:S03]  /*28a0*/  UIADD3 UR5, UPT, UPT, UR5, -0x80, URZ ;  /* 0xffffff8005057890 */ /* 0x000fc6000fffe0ff */
[----:B------:R-:W-:-:S04]  /*28b0*/  IMAD.WIDE R86, R23, 0x2, R86 ;  /* 0x0000000217567825 */ /* 0x000fc800078e0256 */
[----:B------:R-:W-:-:S04]  /*28c0*/  IMAD.WIDE R84, R23, 0x2, R84 ;  /* 0x0000000217547825 */ /* 0x000fc800078e0254 */
[----:B------:R-:W-:-:S04]  /*28d0*/  IMAD.WIDE R82, R23, 0x2, R82 ;  /* 0x0000000217527825 */ /* 0x000fc800078e0252 */
[C---:B------:R-:W-:Y:S01]  /*28e0*/  IMAD.WIDE R76, R23.reuse, 0x2, R76 ;  /* 0x00000002174c7825 */ /* 0x040fe200078e024c */
[----:B-1----:R-:W-:Y:S03]  /*28f0*/  HMMA.16816.F32 R40, R40, R46, R28 ;  /* 0x0000002e2828723c */ /* 0x002fe6000000181c */
[----:B------:R-:W-:Y:S01]  /*2900*/  IMAD.WIDE R78, R23, 0x2, R78 ;  /* 0x00000002174e7825 */ /* 0x000fe200078e024e */
[----:B------:R-:W-:-:S03]  /*2910*/  MOV R109, R84 ;  /* 0x00000054006d7202 */ /* 0x000fc60000000f00 */
[----:B------:R-:W-:-:S04]  /*2920*/  IMAD.WIDE R32, R23, 0x2, R104 ;  /* 0x0000000217207825 */ /* 0x000fc800078e0268 */
[----:B------:R-:W-:Y:S02]  /*2930*/  IMAD.MOV.U32 R113, RZ, RZ, R92 ;  /* 0x000000ffff717224 */ /* 0x000fe400078e005c */
[----:B------:R-:W-:-:S04]  /*2940*/  IMAD.WIDE R80, R23, 0x2, R80 ;  /* 0x0000000217507825 */ /* 0x000fc800078e0250 */
[----:B------:R-:W-:-:S04]  /*2950*/  IMAD.WIDE R74, R23, 0x2, R74 ;  /* 0x00000002174a7825 */ /* 0x000fc800078e024a */
[----:B------:R-:W-:-:S04]  /*2960*/  IMAD.WIDE R72, R23, 0x2, R72 ;  /* 0x0000000217487825 */ /* 0x000fc800078e0248 */
[----:B------:R-:W-:Y:S02]  /*2970*/  IMAD.MOV.U32 R115, RZ, RZ, R93 ;  /* 0x000000ffff737224 */ /* 0x000fe400078e005d */
[----:B------:R-:W-:Y:S02]  /*2980*/  IMAD.MOV.U32 R92, RZ, RZ, R88 ;  /* 0x000000ffff5c7224 */ /* 0x000fe400078e0058 */
[----:B------:R-:W-:Y:S02]  /*2990*/  IMAD.MOV.U32 R93, RZ, RZ, R89 ;  /* 0x000000ffff5d7224 */ /* 0x000fe400078e0059 */
[----:B------:R-:W-:Y:S01]  /*29a0*/  IMAD.MOV.U32 R112, RZ, RZ, R86 ;  /* 0x000000ffff707224 */ /* 0x000fe200078e0056 */
[----:B------:R-:W-:Y:S01]  /*29b0*/  MOV R86, R77 ;  /* 0x0000004d00567202 */ /* 0x000fe20000000f00 */
[----:B------:R-:W-:Y:S02]  /*29c0*/  IMAD.MOV.U32 R111, RZ, RZ, R87 ;  /* 0x000000ffff6f7224 */ /* 0x000fe400078e0057 */
[----:B------:R-:W-:-:S02]  /*29d0*/  IMAD.MOV.U32 R88, RZ, RZ, R82 ;  /* 0x000000ffff587224 */ /* 0x000fc400078e0052 */
[----:B------:R-:W-:Y:S02]  /*29e0*/  IMAD.MOV.U32 R110, RZ, RZ, R85 ;  /* 0x000000ffff6e7224 */ /* 0x000fe400078e0055 */
[----:B------:R-:W-:Y:S02]  /*29f0*/  IMAD.MOV.U32 R89, RZ, RZ, R83 ;  /* 0x000000ffff597224 */ /* 0x000fe400078e0053 */
[----:B------:R-:W-:Y:S02]  /*2a00*/  IMAD.MOV.U32 R82, RZ, RZ, R78 ;  /* 0x000000ffff527224 */ /* 0x000fe400078e004e */
[----:B------:R-:W-:Y:S02]  /*2a10*/  IMAD.MOV.U32 R87, RZ, RZ, R76 ;  /* 0x000000ffff577224 */ /* 0x000fe400078e004c */
[----:B------:R-:W-:-:S04]  /*2a20*/  IMAD.WIDE R102, R23, 0x2, R102 ;  /* 0x0000000217667825 */ /* 0x000fc800078e0266 */
[----:B------:R-:W-:Y:S02]  /*2a30*/  IMAD.MOV.U32 R105, RZ, RZ, R32 ;  /* 0x000000ffff697224 */ /* 0x000fe400078e0020 */
[----:B------:R-:W-:Y:S02]  /*2a40*/  IMAD.MOV.U32 R104, RZ, RZ, R33 ;  /* 0x000000ffff687224 */ /* 0x000fe400078e0021 */
[----:B------:R-:W-:-:S04]  /*2a50*/  IMAD.WIDE R100, R23, 0x2, R100 ;  /* 0x0000000217647825 */ /* 0x000fc800078e0264 */
[----:B------:R-:W-:-:S04]  /*2a60*/  IMAD.WIDE R98, R23, 0x2, R98 ;  /* 0x0000000217627825 */ /* 0x000fc800078e0262 */
[----:B------:R-:W-:-:S04]  /*2a70*/  IMAD.WIDE R96, R23, 0x2, R96 ;  /* 0x0000000217607825 */ /* 0x000fc800078e0260 */
[----:B------:R-:W-:-:S04]  /*2a80*/  IMAD.WIDE R94, R23, 0x2, R94 ;  /* 0x00000002175e7825 */ /* 0x000fc800078e025e */
[----:B------:R-:W-:Y:S02]  /*2a90*/  IMAD.MOV.U32 R85, RZ, RZ, R80 ;  /* 0x000000ffff557224 */ /* 0x000fe400078e0050 */
[----:B------:R-:W-:Y:S02]  /*2aa0*/  IMAD.MOV.U32 R84, RZ, RZ, R81 ;  /* 0x000000ffff547224 */ /* 0x000fe400078e0051 */
[----:B------:R-:W-:Y:S02]  /*2ab0*/  IMAD.MOV.U32 R83, RZ, RZ, R79 ;  /* 0x000000ffff537224 */ /* 0x000fe400078e004f */
[----:B------:R-:W-:-:S04]  /*2ac0*/  IMAD.WIDE R90, R24, 0x2, R90 ;  /* 0x00000002185a7825 */ /* 0x000fc800078e025a */
[----:B------:R-:W-:Y:S02]  /*2ad0*/  IMAD.MOV.U32 R78, RZ, RZ, R74 ;  /* 0x000000ffff4e7224 */ /* 0x000fe400078e004a */
[----:B------:R-:W-:Y:S02]  /*2ae0*/  IMAD.MOV.U32 R77, RZ, RZ, R75 ;  /* 0x000000ffff4d7224 */ /* 0x000fe400078e004b */
[----:B------:R-:W-:Y:S02]  /*2af0*/  IMAD.MOV.U32 R71, RZ, RZ, R72 ;  /* 0x000000ffff477224 */ /* 0x000fe400078e0048 */
[----:B------:R-:W-:Y:S01]  /*2b00*/  IMAD.MOV.U32 R76, RZ, RZ, R73 ;  /* 0x000000ffff4c7224 */ /* 0x000fe200078e0049 */
[----:B------:R-:W-:Y:S06]  /*2b10*/  @P1 BRA `(.L_x_1) ;  /* 0xfffffff000501947 */ /* 0x000fec000383ffff */
[----:B------:R-:W-:Y:S02]  /*2b20*/  F2FP.F16.F32.PACK_AB R42, R43, R42 ;  /* 0x0000002a2b2a723e */ /* 0x000fe400000000ff */
[----:B------:R-:W-:-:S07]  /*2b30*/  F2FP.F16.F32.PACK_AB R40, R41, R40 ;  /* 0x000000282928723e */ /* 0x000fce00000000ff */
.L_x_0:
[----:B------:R-:W-:Y:S01]  /*2b40*/  BAR.SYNC.DEFER_BLOCKING 0x0 ;  /* 0x0000000000007b1d */ /* 0x000fe20000010000 */
[----:B------:R-:W-:Y:S01]  /*2b50*/  LOP3.LUT R3, R8, 0x60, RZ, 0xc0, !PT ;  /* 0x0000006008037812 */ /* 0x000fe200078ec0ff */
[----:B------:R-:W-:Y:S01]  /*2b60*/  IMAD.SHL.U32 R5, R10, 0x4, RZ ;  /* 0x000000040a057824 */ /* 0x000fe200078e00ff */
[----:B------:R-:W-:Y:S01]  /*2b70*/  SHF.R.U32.HI R0, RZ, 0x4, R10 ;  /* 0x00000004ff007819 */ /* 0x000fe2000001160a */
[----:B------:R-:W-:Y:S01]  /*2b80*/  IMAD.IADD R67, R67, 0x1, R6 ;  /* 0x0000000143437824 */ /* 0x000fe200078e0206 */
[----:B------:R-:W-:Y:S01]  /*2b90*/  LOP3.LUT R8, R7, 0x600, RZ, 0xc0, !PT ;  /* 0x0000060007087812 */ /* 0x000fe200078ec0ff */
[----:B------:R-:W0:Y:S01]  /*2ba0*/  LDCU.128 UR8, c[0x0][0x390] ;  /* 0x00007200ff0877ac */ /* 0x000e220008000c00 */
[----:B------:R-:W-:Y:S02]  /*2bb0*/  LOP3.LUT R4, R3, 0x1c, R10, 0xf8, !PT ;  /* 0x0000001c03047812 */ /* 0x000fe400078ef80a */
[----:B------:R-:W-:Y:S01]  /*2bc0*/  SEL R2, RZ, 0x440, !P0 ;  /* 0x00000440ff027807 */ /* 0x000fe20004000000 */
[----:B------:R-:W1:Y:S01]  /*2bd0*/  LDCU UR5, c[0x0][0x3b4] ;  /* 0x00007680ff0577ac */ /* 0x000e620008000800 */
[----:B------:R-:W-:-:S02]  /*2be0*/  LOP3.LUT R3, R0, 0x102, R5, 0xc8, !PT ;  /* 0x0000010200037812 */ /* 0x000fc400078ec805 */
[----:B------:R-:W-:Y:S01]  /*2bf0*/  LOP3.LUT R5, R8, 0xfc, R5, 0xf8, !PT ;  /* 0x000000fc08057812 */ /* 0x000fe200078ef805 */
[----:B------:R-:W2:Y:S01]  /*2c00*/  LDCU UR12, c[0x0][0x3b8] ;  /* 0x00007700ff0c77ac */ /* 0x000ea20008000800 */
[----:B------:R-:W-:Y:S02]  /*2c10*/  SHF.R.U32.HI R10, RZ, 0x1, R10 ;  /* 0x00000001ff0a7819 */ /* 0x000fe4000001160a */
[----:B------:R-:W-:Y:S02]  /*2c20*/  LOP3.LUT R3, R3, R4, R2, 0xf6, !PT ;  /* 0x0000000403037212 */ /* 0x000fe400078ef602 */
[----:B------:R-:W-:Y:S02]  /*2c30*/  LOP3.LUT R10, R5, 0x60, R10, 0x78, !PT ;  /* 0x00000060050a7812 */ /* 0x000fe400078e780a */
[----:B------:R-:W-:Y:S02]  /*2c40*/  PRMT R0, R40, 0x7632, R0 ;  /* 0x0000763228007816 */ /* 0x000fe40000000000 */
[----:B------:R-:W-:Y:S01]  /*2c50*/  LOP3.LUT R4, R3, 0x20, RZ, 0x3c, !PT ;  /* 0x0000002003047812 */ /* 0x000fe200078e3cff */
[----:B------:R-:W-:Y:S01]  /*2c60*/  STS.U16 [R3+UR4], R40 ;  /* 0x0000002803007988 */ /* 0x000fe20008000404 */
[----:B------:R-:W-:-:S02]  /*2c70*/  PRMT R5, R42, 0x7632, R5 ;  /* 0x000076322a057816 */ /* 0x000fc40000000005 */
[C---:B0-----:R-:W-:Y:S01]  /*2c80*/  ISETP.GE.AND P0, PT, R9.reuse, UR10, PT ;  /* 0x0000000a09007c0c */ /* 0x041fe2000bf06270 */
[----:B------:R0:W-:Y:S01]  /*2c90*/  STS.U16 [R3+UR4+0x80], R0 ;  /* 0x0000800003007988 */ /* 0x0001e20008000404 */
[----:B------:R-:W-:Y:S01]  /*2ca0*/  LOP3.LUT R2, R6, R70, RZ, 0xfc, !PT ;  /* 0x0000004606027212 */ /* 0x000fe200078efcff */
[----:B-1----:R-:W-:Y:S02]  /*2cb0*/  IMAD R9, R9, UR5, RZ ;  /* 0x0000000509097c24 */ /* 0x002fe4000f8e02ff */
[----:B------:R-:W-:Y:S01]  /*2cc0*/  STS.U16 [R4+UR4+0x200], R42 ;  /* 0x0002002a04007988 */ /* 0x000fe20008000404 */
[----:B------:R-:W-:Y:S02]  /*2cd0*/  ISETP.LT.AND P3, PT, R2, UR11, !P0 ;  /* 0x0000000b02007c0c */ /* 0x000fe4000c761270 */
[----:B------:R-:W-:Y:S01]  /*2ce0*/  LEA R8, P4, R9, UR8, 0x1 ;  /* 0x0000000809087c11 */ /* 0x000fe2000f8808ff */
[----:B------:R1:W-:Y:S01]  /*2cf0*/  STS.U16 [R4+UR4+0x280], R5 ;  /* 0x0002800504007988 */ /* 0x0003e20008000404 */
[--C-:B0-----:R-:W-:Y:S01]  /*2d00*/  LOP3.LUT R0, R6, 0x10, R70.reuse, 0xfe, !PT ;  /* 0x0000001006007812 */ /* 0x101fe200078efe46 */
[----:B--2---:R-:W-:Y:S01]  /*2d10*/  IMAD R3, R2, UR12, RZ ;  /* 0x0000000c02037c24 */ /* 0x004fe2000f8e02ff */
[----:B------:R-:W-:Y:S01]  /*2d20*/  BAR.SYNC.DEFER_BLOCKING 0x0 ;  /* 0x0000000000007b1d */ /* 0x000fe20000010000 */
[----:B------:R-:W-:-:S02]  /*2d30*/  LOP3.LUT R6, R6, 0x8, R70, 0xfe, !PT ;  /* 0x0000000806067812 */ /* 0x000fc400078efe46 */
[C---:B------:R-:W-:Y:S01]  /*2d40*/  ISETP.LT.AND P1, PT, R0.reuse, UR11, !P0 ;  /* 0x0000000b00007c0c */ /* 0x040fe2000c721270 */
[----:B------:R-:W-:Y:S01]  /*2d50*/  IMAD R0, R0, UR12, RZ ;  /* 0x0000000c00007c24 */ /* 0x000fe2000f8e02ff */
[C---:B------:R-:W-:Y:S01]  /*2d60*/  ISETP.LT.AND P2, PT, R6.reuse, UR11, !P0 ;  /* 0x0000000b06007c0c */ /* 0x040fe2000c741270 */
[----:B-1----:R-:W-:Y:S01]  /*2d70*/  IMAD R5, R6, UR12, RZ ;  /* 0x0000000c06057c24 */ /* 0x002fe2000f8e02ff */
[----:B------:R-:W-:Y:S02]  /*2d80*/  LEA.HI.X.SX32 R9, R9, UR9, 0x1, P4 ;  /* 0x0000000909097c11 */ /* 0x000fe4000a0f0eff */
[----:B------:R-:W-:Y:S02]  /*2d90*/  ISETP.LT.AND P0, PT, R67, UR11, !P0 ;  /* 0x0000000b43007c0c */ /* 0x000fe4000c701270 */
[-C--:B------:R-:W-:Y:S02]  /*2da0*/  LEA R2, P4, R3, R8.reuse, 0x1 ;  /* 0x0000000803027211 */ /* 0x080fe400078808ff */
[----:B------:R-:W-:-:S02]  /*2db0*/  LEA R6, P5, R0, R8, 0x1 ;  /* 0x0000000800067211 */ /* 0x000fc400078a08ff */
[----:B------:R-:W-:Y:S02]  /*2dc0*/  LEA R4, P6, R5, R8, 0x1 ;  /* 0x0000000805047211 */ /* 0x000fe400078c08ff */
[-C--:B------:R-:W-:Y:S02]  /*2dd0*/  LEA.HI.X.SX32 R3, R3, R9.reuse, 0x1, P4 ;  /* 0x0000000903037211 */ /* 0x080fe400020f0eff */
[-C--:B------:R-:W-:Y:S02]  /*2de0*/  LEA.HI.X.SX32 R7, R0, R9.reuse, 0x1, P5 ;  /* 0x0000000900077211 */ /* 0x080fe400028f0eff */
[----:B------:R-:W-:Y:S01]  /*2df0*/  LEA.HI.X.SX32 R5, R5, R9, 0x1, P6 ;  /* 0x0000000905057211 */ /* 0x000fe200030f0eff */
[----:B------:R-:W0:Y:S04]  /*2e00*/  LDS R11, [R10+UR4] ;  /* 0x000000040a0b7984 */ /* 0x000e280008000800 */
[----:B------:R1:W2:Y:S02]  /*2e10*/  LDS R13, [R10+UR4+0x100] ;  /* 0x000100040a0d7984 */ /* 0x0002a40008000800 */
[----:B-1----:R-:W-:-:S05]  /*2e20*/  IMAD R10, R67, UR12, RZ ;  /* 0x0000000c430a7c24 */ /* 0x002fca000f8e02ff */
[----:B------:R-:W-:-:S04]  /*2e30*/  LEA R8, P4, R10, R8, 0x1 ;  /* 0x000000080a087211 */ /* 0x000fc800078808ff */
[----:B------:R-:W-:Y:S02]  /*2e40*/  LEA.HI.X.SX32 R9, R10, R9, 0x1, P4 ;  /* 0x000000090a097211 */ /* 0x000fe400020f0eff */
[----:B0-----:R-:W-:Y:S01]  /*2e50*/  PRMT R0, R11, 0x7632, R0 ;  /* 0x000076320b007816 */ /* 0x001fe20000000000 */
[----:B------:R0:W-:Y:S04]  /*2e60*/  @P3 STG.E.U16 desc[UR6][R2.64], R11 ;  /* 0x0000000b02003986 */ /* 0x0001e8000c101506 */
[----:B------:R0:W-:Y:S04]  /*2e70*/  @P2 STG.E.U16 desc[UR6][R4.64], R0 ;  /* 0x0000000004002986 */ /* 0x0001e8000c101506 */
[----:B--2---:R0:W-:Y:S01]  /*2e80*/  @P1 STG.E.U16 desc[UR6][R6.64], R13 ;  /* 0x0000000d06001986 */ /* 0x0041e2000c101506 */
[----:B------:R-:W-:Y:S05]  /*2e90*/  @!P0 EXIT ;  /* 0x000000000000894d */ /* 0x000fea0003800000 */
[----:B0-----:R-:W-:-:S05]  /*2ea0*/  PRMT R4, R13, 0x7632, R4 ;  /* 0x000076320d047816 */ /* 0x001fca0000000004 */
[----:B------:R-:W-:Y:S01]  /*2eb0*/  STG.E.U16 desc[UR6][R8.64], R4 ;  /* 0x0000000408007986 */ /* 0x000fe2000c101506 */
[----:B------:R-:W-:Y:S05]  /*2ec0*/  EXIT ;  /* 0x000000000000794d */ /* 0x000fea0003800000 */
.L_x_2:
[----:B------:R-:W-:-:S00]  /*2ed0*/  BRA `(.L_x_2) ;  /* 0xfffffffc00fc7947 */ /* 0x000fc0000383ffff */
[----:B------:R-:W-:-:S00]  /*2ee0*/  NOP ;  /* 0x0000000000007918 */ /* 0x000fc00000000000 */
        /* <DEDUP_REMOVED lines=9> */
.L_x_3:


//--------------------- .nv.shared.matmul_kernel  --------------------------
	.section	.nv.shared.matmul_kernel,"aw",@nobits
	.sectionflags	@""
	.align	16
	.zero		1024


//--------------------- .nv.shared.reserved.0     --------------------------
	.section	.nv.shared.reserved.0,"aw",@nobits
	.weak		__nv_reservedSMEM_offset_0_alias
	.size		__nv_reservedSMEM_offset_0_alias, 0, 64
	.other		__nv_reservedSMEM_offset_0_alias,@"STO_CUDA_RESERVED_SHARED STV_DEFAULT"
__nv_reservedSMEM_offset_0_alias:
	.zero		0
	.zero		64


//--------------------- .nv.constant0.matmul_kernel --------------------------
	.section	.nv.constant0.matmul_kernel,"a",@progbits
	.sectionflags	@""
	.align	4
.nv.constant0.matmul_kernel:
	.zero		976


//--------------------- SYMBOLS --------------------------

	.type		.nv.reservedSmem.offset0,@object
	.size		.nv.reservedSmem.offset0,0x4
	.type		.nv.reservedSmem.cap,@object
	.size		.nv.reservedSmem.cap,0x4
